	.target	sm_90a

	.elftype	@"ET_EXEC"


//--------------------- .note.nv.tkinfo           --------------------------
	.section	.note.nv.tkinfo,"",@"SHT_NOTE"
	.sectionflags	@"SHF_NOTE_NV_TKINFO"
	.tkinfo
        /*0018*/ 	.word	0x00000002
        /*0030*/ 	.string	""
        /*0030*/ 	.string	"ptxas"
        /*0030*/ 	.string	"Cuda compilation tools, release 13.0, V13.0.88"
        /*0030*/ 	.string	"Build cuda_13.0.r13.0/compiler.36424714_0"
        /*0030*/ 	.string	"-arch sm_90a -m 64 "



//--------------------- .note.nv.cuinfo           --------------------------
	.section	.note.nv.cuinfo,"",@"SHT_NOTE"
	.sectionflags	@"SHF_NOTE_NV_CUINFO"
        /*0018*/ 	.short	0x0002
        /*001a*/ 	.short	0x005a
        /*001c*/ 	.short	0x0082
	.zero		2


//--------------------- .nv.info                  --------------------------
	.section	.nv.info,"",@"SHT_CUDA_INFO"
	.align	4


	//----- nvinfo : EIATTR_REGCOUNT
	.align		4
        /*0000*/ 	.byte	0x04, 0x2f
        /*0002*/ 	.short	(.L_12 - .L_11)
	.align		4
.L_11:
        /*0004*/ 	.word	index@(_Z23InitializeMatrix_kernelPdiiiiN7cutlass8FillModeE)
        /*0008*/ 	.word	0x0000000a


	//----- nvinfo : EIATTR_FRAME_SIZE
	.align		4
.L_12:
        /*000c*/ 	.byte	0x04, 0x11
        /*000e*/ 	.short	(.L_14 - .L_13)
	.align		4
.L_13:
        /*0010*/ 	.word	index@(_Z23InitializeMatrix_kernelPdiiiiN7cutlass8FillModeE)
        /*0014*/ 	.word	0x00000000


	//----- nvinfo : EIATTR_REGCOUNT
	.align		4
.L_14:
        /*0018*/ 	.byte	0x04, 0x2f
        /*001a*/ 	.short	(.L_16 - .L_15)
	.align		4
.L_15:
        /*001c*/ 	.word	index@(_Z20ReferenceTrmm_kerneliidPKdiS0_iPdi)
        /*0020*/ 	.word	0x00000020


	//----- nvinfo : EIATTR_FRAME_SIZE
	.align		4
.L_16:
        /*0024*/ 	.byte	0x04, 0x11
        /*0026*/ 	.short	(.L_18 - .L_17)
	.align		4
.L_17:
        /*0028*/ 	.word	index@(_Z20ReferenceTrmm_kerneliidPKdiS0_iPdi)
        /*002c*/ 	.word	0x00000000


	//----- nvinfo : EIATTR_REGCOUNT
	.align		4
.L_18:
        /*0030*/ 	.byte	0x04, 0x2f
        /*0032*/ 	.short	(.L_20 - .L_19)
	.align		4
.L_19:
        /*0034*/ 	.word	index@(_ZN7cutlass6KernelINS_4gemm6kernel13TrmmUniversalINS1_11threadblock13MmaMultistageINS1_9GemmShapeILi64ELi64ELi16EEENS_9transform11threadblock44PredicatedTileAccessIteratorTriangularMatrixINS_11MatrixShapeILi64ELi16EEEdNS_6layout8RowMajorELi1ENS8_29PitchLinearWarpRakedThreadMapINS_16PitchLinearShapeILi16ELi64EEELi128ENSG_ILi16ELi2EEELi1EEELNS_8SideModeE1ELNS_8FillModeE0ELNS_8DiagTypeE3ENS_5ArrayIdLi1ELb1EEEEENS9_25RegularTileAccessIteratorISC_dNSD_40RowMajorTensorOpMultiplicand64bCrosswiseELi1ESJ_Li8EEELNS_4arch14CacheOperation4KindE0ENSA_INSB_ILi16ELi64EEEdSE_Li0ENS8_31PitchLinearWarpStripedThreadMapINSG_ILi64ELi16EEELi128ESI_Li1EEELSK_1ELSL_2ELSM_0ESO_EENSQ_ISW_dNSD_40RowMajorTensorOpMultiplicandCongruous64bELi0ESZ_Li8EEELSV_0EdSE_NS4_9MmaPolicyINS1_4warp11MmaTensorOpINS6_ILi32ELi32ELi16EEEdSR_dS11_dSE_NS14_17MmaTensorOpPolicyINST_3MmaINS6_ILi8ELi8ELi4EEELi32EdSE_dNSD_11ColumnMajorEdSE_NST_13OpMultiplyAddEEENSB_ILi1ELi1EEEEELi1ELb0EbEENSB_ILi0ELi0EEES1G_Li1EEELi5ELNS1_23SharedMemoryClearOptionE1EbEENS_8epilogue11threadblock8EpilogueIS7_S1F_Li1ENS1L_22PredicatedTileIteratorINS1L_26OutputTileOptimalThreadMapINS1L_15OutputTileShapeILi64ELi8ELi2ELi1ELi1EEENS1P_ILi1ELi4ELi1ELi1ELi4EEELi128ELi1ELi64EEEdLb0ENSD_9NoPermuteELb1EEENS1K_4warp24FragmentIteratorTensorOpIS16_S19_dNSN_IdLi2ELb1EEESE_EENS1V_20TileIteratorTensorOpIS16_S19_dSE_EENS1L_18SharedLoadIteratorINS1S_18CompactedThreadMapEdLi8EEENS1K_6thread17LinearCombinationIdLi1EddLNS24_9ScaleType4KindE2ELNS_15FloatRoundStyleE2EdEENSB_ILi0ELi4EEELi1ELi1EEENS4_30GemmIdentityThreadblockSwizzleILi1EEELSK_1ELSL_2ELSM_0EEEEEvNT_6ParamsE)
        /*0038*/ 	.word	0x00000092


	//----- nvinfo : EIATTR_FRAME_SIZE
	.align		4
.L_20:
        /*003c*/ 	.byte	0x04, 0x11
        /*003e*/ 	.short	(.L_22 - .L_21)
	.align		4
.L_21:
        /*0040*/ 	.word	index@(_ZN7cutlass6KernelINS_4gemm6kernel13TrmmUniversalINS1_11threadblock13MmaMultistageINS1_9GemmShapeILi64ELi64ELi16EEENS_9transform11threadblock44PredicatedTileAccessIteratorTriangularMatrixINS_11MatrixShapeILi64ELi16EEEdNS_6layout8RowMajorELi1ENS8_29PitchLinearWarpRakedThreadMapINS_16PitchLinearShapeILi16ELi64EEELi128ENSG_ILi16ELi2EEELi1EEELNS_8SideModeE1ELNS_8FillModeE0ELNS_8DiagTypeE3ENS_5ArrayIdLi1ELb1EEEEENS9_25RegularTileAccessIteratorISC_dNSD_40RowMajorTensorOpMultiplicand64bCrosswiseELi1ESJ_Li8EEELNS_4arch14CacheOperation4KindE0ENSA_INSB_ILi16ELi64EEEdSE_Li0ENS8_31PitchLinearWarpStripedThreadMapINSG_ILi64ELi16EEELi128ESI_Li1EEELSK_1ELSL_2ELSM_0ESO_EENSQ_ISW_dNSD_40RowMajorTensorOpMultiplicandCongruous64bELi0ESZ_Li8EEELSV_0EdSE_NS4_9MmaPolicyINS1_4warp11MmaTensorOpINS6_ILi32ELi32ELi16EEEdSR_dS11_dSE_NS14_17MmaTensorOpPolicyINST_3MmaINS6_ILi8ELi8ELi4EEELi32EdSE_dNSD_11ColumnMajorEdSE_NST_13OpMultiplyAddEEENSB_ILi1ELi1EEEEELi1ELb0EbEENSB_ILi0ELi0EEES1G_Li1EEELi5ELNS1_23SharedMemoryClearOptionE1EbEENS_8epilogue11threadblock8EpilogueIS7_S1F_Li1ENS1L_22PredicatedTileIteratorINS1L_26OutputTileOptimalThreadMapINS1L_15OutputTileShapeILi64ELi8ELi2ELi1ELi1EEENS1P_ILi1ELi4ELi1ELi1ELi4EEELi128ELi1ELi64EEEdLb0ENSD_9NoPermuteELb1EEENS1K_4warp24FragmentIteratorTensorOpIS16_S19_dNSN_IdLi2ELb1EEESE_EENS1V_20TileIteratorTensorOpIS16_S19_dSE_EENS1L_18SharedLoadIteratorINS1S_18CompactedThreadMapEdLi8EEENS1K_6thread17LinearCombinationIdLi1EddLNS24_9ScaleType4KindE2ELNS_15FloatRoundStyleE2EdEENSB_ILi0ELi4EEELi1ELi1EEENS4_30GemmIdentityThreadblockSwizzleILi1EEELSK_1ELSL_2ELSM_0EEEEEvNT_6ParamsE)
        /*0044*/ 	.word	0x00000000


	//----- nvinfo : EIATTR_MIN_STACK_SIZE
	.align		4
.L_22:
        /*0048*/ 	.byte	0x04, 0x12
        /*004a*/ 	.short	(.L_24 - .L_23)
	.align		4
.L_23:
        /*004c*/ 	.word	index@(_ZN7cutlass6KernelINS_4gemm6kernel13TrmmUniversalINS1_11threadblock13MmaMultistageINS1_9GemmShapeILi64ELi64ELi16EEENS_9transform11threadblock44PredicatedTileAccessIteratorTriangularMatrixINS_11MatrixShapeILi64ELi16EEEdNS_6layout8RowMajorELi1ENS8_29PitchLinearWarpRakedThreadMapINS_16PitchLinearShapeILi16ELi64EEELi128ENSG_ILi16ELi2EEELi1EEELNS_8SideModeE1ELNS_8FillModeE0ELNS_8DiagTypeE3ENS_5ArrayIdLi1ELb1EEEEENS9_25RegularTileAccessIteratorISC_dNSD_40RowMajorTensorOpMultiplicand64bCrosswiseELi1ESJ_Li8EEELNS_4arch14CacheOperation4KindE0ENSA_INSB_ILi16ELi64EEEdSE_Li0ENS8_31PitchLinearWarpStripedThreadMapINSG_ILi64ELi16EEELi128ESI_Li1EEELSK_1ELSL_2ELSM_0ESO_EENSQ_ISW_dNSD_40RowMajorTensorOpMultiplicandCongruous64bELi0ESZ_Li8EEELSV_0EdSE_NS4_9MmaPolicyINS1_4warp11MmaTensorOpINS6_ILi32ELi32ELi16EEEdSR_dS11_dSE_NS14_17MmaTensorOpPolicyINST_3MmaINS6_ILi8ELi8ELi4EEELi32EdSE_dNSD_11ColumnMajorEdSE_NST_13OpMultiplyAddEEENSB_ILi1ELi1EEEEELi1ELb0EbEENSB_ILi0ELi0EEES1G_Li1EEELi5ELNS1_23SharedMemoryClearOptionE1EbEENS_8epilogue11threadblock8EpilogueIS7_S1F_Li1ENS1L_22PredicatedTileIteratorINS1L_26OutputTileOptimalThreadMapINS1L_15OutputTileShapeILi64ELi8ELi2ELi1ELi1EEENS1P_ILi1ELi4ELi1ELi1ELi4EEELi128ELi1ELi64EEEdLb0ENSD_9NoPermuteELb1EEENS1K_4warp24FragmentIteratorTensorOpIS16_S19_dNSN_IdLi2ELb1EEESE_EENS1V_20TileIteratorTensorOpIS16_S19_dSE_EENS1L_18SharedLoadIteratorINS1S_18CompactedThreadMapEdLi8EEENS1K_6thread17LinearCombinationIdLi1EddLNS24_9ScaleType4KindE2ELNS_15FloatRoundStyleE2EdEENSB_ILi0ELi4EEELi1ELi1EEENS4_30GemmIdentityThreadblockSwizzleILi1EEELSK_1ELSL_2ELSM_0EEEEEvNT_6ParamsE)
        /*0050*/ 	.word	0x00000000


	//----- nvinfo : EIATTR_MIN_STACK_SIZE
	.align		4
.L_24:
        /*0054*/ 	.byte	0x04, 0x12
        /*0056*/ 	.short	(.L_26 - .L_25)
	.align		4
.L_25:
        /*0058*/ 	.word	index@(_Z20ReferenceTrmm_kerneliidPKdiS0_iPdi)
        /*005c*/ 	.word	0x00000000


	//----- nvinfo : EIATTR_MIN_STACK_SIZE
	.align		4
.L_26:
        /*0060*/ 	.byte	0x04, 0x12
        /*0062*/ 	.short	(.L_28 - .L_27)
	.align		4
.L_27:
        /*0064*/ 	.word	index@(_Z23InitializeMatrix_kernelPdiiiiN7cutlass8FillModeE)
        /*0068*/ 	.word	0x00000000
.L_28:


//--------------------- .nv.compat                --------------------------
	.section	.nv.compat,"",@"SHT_CUDA_COMPAT_INFO"
	.align	4
        /*0000*/ 	.byte	0x02, 0x09, 0x01, 0x00, 0x02, 0x02, 0x01, 0x00, 0x02, 0x05, 0x05, 0x00, 0x03, 0x07, 0x01, 0x01
        /*0010*/ 	.byte	0x02, 0x03, 0x00, 0x00, 0x02, 0x06, 0x01, 0x00, 0x04, 0x0b, 0x08, 0x00, 0x00, 0x00, 0x00, 0x00
        /*0020*/ 	.byte	0x00, 0x00, 0x00, 0x00


//--------------------- .nv.info._ZN7cutlass6KernelINS_4gemm6kernel13TrmmUniversalINS1_11threadblock13MmaMultistageINS1_9GemmShapeILi64ELi64ELi16EEENS_9transform11threadblock44PredicatedTileAccessIteratorTriangularMatrixINS_11MatrixShapeILi64ELi16EEEdNS_6layout8RowMajorELi1ENS8_29PitchLinearWarpRakedThreadMapINS_16PitchLinearShapeILi16ELi64EEELi128ENSG_ILi16ELi2EEELi1EEELNS_8SideModeE1ELNS_8FillModeE0ELNS_8DiagTypeE3ENS_5ArrayIdLi1ELb1EEEEENS9_25RegularTileAccessIteratorISC_dNSD_40RowMajorTensorOpMultiplicand64bCrosswiseELi1ESJ_Li8EEELNS_4arch14CacheOperation4KindE0ENSA_INSB_ILi16ELi64EEEdSE_Li0ENS8_31PitchLinearWarpStripedThreadMapINSG_ILi64ELi16EEELi128ESI_Li1EEELSK_1ELSL_2ELSM_0ESO_EENSQ_ISW_dNSD_40RowMajorTensorOpMultiplicandCongruous64bELi0ESZ_Li8EEELSV_0EdSE_NS4_9MmaPolicyINS1_4warp11MmaTensorOpINS6_ILi32ELi32ELi16EEEdSR_dS11_dSE_NS14_17MmaTensorOpPolicyINST_3MmaINS6_ILi8ELi8ELi4EEELi32EdSE_dNSD_11ColumnMajorEdSE_NST_13OpMultiplyAddEEENSB_ILi1ELi1EEEEELi1ELb0EbEENSB_ILi0ELi0EEES1G_Li1EEELi5ELNS1_23SharedMemoryClearOptionE1EbEENS_8epilogue11threadblock8EpilogueIS7_S1F_Li1ENS1L_22PredicatedTileIteratorINS1L_26OutputTileOptimalThreadMapINS1L_15OutputTileShapeILi64ELi8ELi2ELi1ELi1EEENS1P_ILi1ELi4ELi1ELi1ELi4EEELi128ELi1ELi64EEEdLb0ENSD_9NoPermuteELb1EEENS1K_4warp24FragmentIteratorTensorOpIS16_S19_dNSN_IdLi2ELb1EEESE_EENS1V_20TileIteratorTensorOpIS16_S19_dSE_EENS1L_18SharedLoadIteratorINS1S_18CompactedThreadMapEdLi8EEENS1K_6thread17LinearCombinationIdLi1EddLNS24_9ScaleType4KindE2ELNS_15FloatRoundStyleE2EdEENSB_ILi0ELi4EEELi1ELi1EEENS4_30GemmIdentityThreadblockSwizzleILi1EEELSK_1ELSL_2ELSM_0EEEEEvNT_6ParamsE --------------------------
	.section	.nv.info._ZN7cutlass6KernelINS_4gemm6kernel13TrmmUniversalINS1_11threadblock13MmaMultistageINS1_9GemmShapeILi64ELi64ELi16EEENS_9transform11threadblock44PredicatedTileAccessIteratorTriangularMatrixINS_11MatrixShapeILi64ELi16EEEdNS_6layout8RowMajorELi1ENS8_29PitchLinearWarpRakedThreadMapINS_16PitchLinearShapeILi16ELi64EEELi128ENSG_ILi16ELi2EEELi1EEELNS_8SideModeE1ELNS_8FillModeE0ELNS_8DiagTypeE3ENS_5ArrayIdLi1ELb1EEEEENS9_25RegularTileAccessIteratorISC_dNSD_40RowMajorTensorOpMultiplicand64bCrosswiseELi1ESJ_Li8EEELNS_4arch14CacheOperation4KindE0ENSA_INSB_ILi16ELi64EEEdSE_Li0ENS8_31PitchLinearWarpStripedThreadMapINSG_ILi64ELi16EEELi128ESI_Li1EEELSK_1ELSL_2ELSM_0ESO_EENSQ_ISW_dNSD_40RowMajorTensorOpMultiplicandCongruous64bELi0ESZ_Li8EEELSV_0EdSE_NS4_9MmaPolicyINS1_4warp11MmaTensorOpINS6_ILi32ELi32ELi16EEEdSR_dS11_dSE_NS14_17MmaTensorOpPolicyINST_3MmaINS6_ILi8ELi8ELi4EEELi32EdSE_dNSD_11ColumnMajorEdSE_NST_13OpMultiplyAddEEENSB_ILi1ELi1EEEEELi1ELb0EbEENSB_ILi0ELi0EEES1G_Li1EEELi5ELNS1_23SharedMemoryClearOptionE1EbEENS_8epilogue11threadblock8EpilogueIS7_S1F_Li1ENS1L_22PredicatedTileIteratorINS1L_26OutputTileOptimalThreadMapINS1L_15OutputTileShapeILi64ELi8ELi2ELi1ELi1EEENS1P_ILi1ELi4ELi1ELi1ELi4EEELi128ELi1ELi64EEEdLb0ENSD_9NoPermuteELb1EEENS1K_4warp24FragmentIteratorTensorOpIS16_S19_dNSN_IdLi2ELb1EEESE_EENS1V_20TileIteratorTensorOpIS16_S19_dSE_EENS1L_18SharedLoadIteratorINS1S_18CompactedThreadMapEdLi8EEENS1K_6thread17LinearCombinationIdLi1EddLNS24_9ScaleType4KindE2ELNS_15FloatRoundStyleE2EdEENSB_ILi0ELi4EEELi1ELi1EEENS4_30GemmIdentityThreadblockSwizzleILi1EEELSK_1ELSL_2ELSM_0EEEEEvNT_6ParamsE,"",@"SHT_CUDA_INFO"
	.sectionflags	@""
	.align	4


	//----- nvinfo : EIATTR_CUDA_API_VERSION
	.align		4
        /*0000*/ 	.byte	0x04, 0x37
        /*0002*/ 	.short	(.L_30 - .L_29)
.L_29:
        /*0004*/ 	.word	0x00000082


	//----- nvinfo : EIATTR_KPARAM_INFO
	.align		4
.L_30:
        /*0008*/ 	.byte	0x04, 0x17
        /*000a*/ 	.short	(.L_32 - .L_31)
.L_31:
        /*000c*/ 	.word	0x00000000
        /*0010*/ 	.short	0x0000
        /*0012*/ 	.short	0x0000
        /*0014*/ 	.byte	0x00, 0xf0, 0xa1, 0x04


	//----- nvinfo : EIATTR_SPARSE_MMA_MASK
	.align		4
.L_32:
        /*0018*/ 	.byte	0x03, 0x50
        /*001a*/ 	.short	0x0000


	//----- nvinfo : EIATTR_MAXREG_COUNT
	.align		4
        /*001c*/ 	.byte	0x03, 0x1b
        /*001e*/ 	.short	0x00ff


	//----- nvinfo : EIATTR_NUM_BARRIERS
	.align		4
        /*0020*/ 	.byte	0x02, 0x4c
        /*0022*/ 	.byte	0x01
	.zero		1


	//----- nvinfo : EIATTR_MERCURY_ISA_VERSION
	.align		4
        /*0024*/ 	.byte	0x03, 0x5f
        /*0026*/ 	.short	0x0101


	//----- nvinfo : EIATTR_COOP_GROUP_MASK_REGIDS
	.align		4
        /*0028*/ 	.byte	0x04, 0x29
        /*002a*/ 	.short	(.L_34 - .L_33)


	//   ....[0]....
.L_33:
        /*002c*/ 	.word	0xffffffff


	//----- nvinfo : EIATTR_COOP_GROUP_INSTR_OFFSETS
	.align		4
.L_34:
        /*0030*/ 	.byte	0x04, 0x28
        /*0032*/ 	.short	(.L_36 - .L_35)


	//   ....[0]....
.L_35:
        /*0034*/ 	.word	0x000049e0


	//----- nvinfo : EIATTR_EXIT_INSTR_OFFSETS
	.align		4
.L_36:
        /*0038*/ 	.byte	0x04, 0x1c
        /*003a*/ 	.short	(.L_38 - .L_37)


	//   ....[0]....
.L_37:
        /*003c*/ 	.word	0x000000f0


	//   ....[1]....
        /*0040*/ 	.word	0x00007cb0


	//   ....[2]....
        /*0044*/ 	.word	0x00007cd0


	//   ....[3]....
        /*0048*/ 	.word	0x00007d40


	//   ....[4]....
        /*004c*/ 	.word	0x00007df0


	//----- nvinfo : EIATTR_CRS_STACK_SIZE
	.align		4
.L_38:
        /*0050*/ 	.byte	0x04, 0x1e
        /*0052*/ 	.short	(.L_40 - .L_39)
.L_39:
        /*0054*/ 	.word	0x00000000


	//----- nvinfo : EIATTR_CBANK_PARAM_SIZE
	.align		4
.L_40:
        /*0058*/ 	.byte	0x03, 0x19
        /*005a*/ 	.short	0x0128


	//----- nvinfo : EIATTR_PARAM_CBANK
	.align		4
        /*005c*/ 	.byte	0x04, 0x0a
        /*005e*/ 	.short	(.L_42 - .L_41)
	.align		4
.L_41:
        /*0060*/ 	.word	index@(.nv.constant0._ZN7cutlass6KernelINS_4gemm6kernel13TrmmUniversalINS1_11threadblock13MmaMultistageINS1_9GemmShapeILi64ELi64ELi16EEENS_9transform11threadblock44PredicatedTileAccessIteratorTriangularMatrixINS_11MatrixShapeILi64ELi16EEEdNS_6layout8RowMajorELi1ENS8_29PitchLinearWarpRakedThreadMapINS_16PitchLinearShapeILi16ELi64EEELi128ENSG_ILi16ELi2EEELi1EEELNS_8SideModeE1ELNS_8FillModeE0ELNS_8DiagTypeE3ENS_5ArrayIdLi1ELb1EEEEENS9_25RegularTileAccessIteratorISC_dNSD_40RowMajorTensorOpMultiplicand64bCrosswiseELi1ESJ_Li8EEELNS_4arch14CacheOperation4KindE0ENSA_INSB_ILi16ELi64EEEdSE_Li0ENS8_31PitchLinearWarpStripedThreadMapINSG_ILi64ELi16EEELi128ESI_Li1EEELSK_1ELSL_2ELSM_0ESO_EENSQ_ISW_dNSD_40RowMajorTensorOpMultiplicandCongruous64bELi0ESZ_Li8EEELSV_0EdSE_NS4_9MmaPolicyINS1_4warp11MmaTensorOpINS6_ILi32ELi32ELi16EEEdSR_dS11_dSE_NS14_17MmaTensorOpPolicyINST_3MmaINS6_ILi8ELi8ELi4EEELi32EdSE_dNSD_11ColumnMajorEdSE_NST_13OpMultiplyAddEEENSB_ILi1ELi1EEEEELi1ELb0EbEENSB_ILi0ELi0EEES1G_Li1EEELi5ELNS1_23SharedMemoryClearOptionE1EbEENS_8epilogue11threadblock8EpilogueIS7_S1F_Li1ENS1L_22PredicatedTileIteratorINS1L_26OutputTileOptimalThreadMapINS1L_15OutputTileShapeILi64ELi8ELi2ELi1ELi1EEENS1P_ILi1ELi4ELi1ELi1ELi4EEELi128ELi1ELi64EEEdLb0ENSD_9NoPermuteELb1EEENS1K_4warp24FragmentIteratorTensorOpIS16_S19_dNSN_IdLi2ELb1EEESE_EENS1V_20TileIteratorTensorOpIS16_S19_dSE_EENS1L_18SharedLoadIteratorINS1S_18CompactedThreadMapEdLi8EEENS1K_6thread17LinearCombinationIdLi1EddLNS24_9ScaleType4KindE2ELNS_15FloatRoundStyleE2EdEENSB_ILi0ELi4EEELi1ELi1EEENS4_30GemmIdentityThreadblockSwizzleILi1EEELSK_1ELSL_2ELSM_0EEEEEvNT_6ParamsE)
        /*0064*/ 	.short	0x0210
        /*0066*/ 	.short	0x0128


	//----- nvinfo : EIATTR_SW_WAR
	.align		4
.L_42:
        /*0068*/ 	.byte	0x04, 0x36
        /*006a*/ 	.short	(.L_44 - .L_43)
.L_43:
        /*006c*/ 	.word	0x00000008
.L_44:


//--------------------- .nv.info._Z20ReferenceTrmm_kerneliidPKdiS0_iPdi --------------------------
	.section	.nv.info._Z20ReferenceTrmm_kerneliidPKdiS0_iPdi,"",@"SHT_CUDA_INFO"
	.sectionflags	@""
	.align	4


	//----- nvinfo : EIATTR_CUDA_API_VERSION
	.align		4
        /*0000*/ 	.byte	0x04, 0x37
        /*0002*/ 	.short	(.L_46 - .L_45)
.L_45:
        /*0004*/ 	.word	0x00000082


	//----- nvinfo : EIATTR_KPARAM_INFO
	.align		4
.L_46:
        /*0008*/ 	.byte	0x04, 0x17
        /*000a*/ 	.short	(.L_48 - .L_47)
.L_47:
        /*000c*/ 	.word	0x00000000
        /*0010*/ 	.short	0x0008
        /*0012*/ 	.short	0x0038
        /*0014*/ 	.byte	0x00, 0xf0, 0x11, 0x00


	//----- nvinfo : EIATTR_KPARAM_INFO
	.align		4
.L_48:
        /*0018*/ 	.byte	0x04, 0x17
        /*001a*/ 	.short	(.L_50 - .L_49)
.L_49:
        /*001c*/ 	.word	0x00000000
        /*0020*/ 	.short	0x0007
        /*0022*/ 	.short	0x0030
        /*0024*/ 	.byte	0x00, 0xf0, 0x21, 0x00


	//----- nvinfo : EIATTR_KPARAM_INFO
	.align		4
.L_50:
        /*0028*/ 	.byte	0x04, 0x17
        /*002a*/ 	.short	(.L_52 - .L_51)
.L_51:
        /*002c*/ 	.word	0x00000000
        /*0030*/ 	.short	0x0006
        /*0032*/ 	.short	0x0028
        /*0034*/ 	.byte	0x00, 0xf0, 0x11, 0x00


	//----- nvinfo : EIATTR_KPARAM_INFO
	.align		4
.L_52:
        /*0038*/ 	.byte	0x04, 0x17
        /*003a*/ 	.short	(.L_54 - .L_53)
.L_53:
        /*003c*/ 	.word	0x00000000
        /*0040*/ 	.short	0x0005
        /*0042*/ 	.short	0x0020
        /*0044*/ 	.byte	0x00, 0xf0, 0x21, 0x00


	//----- nvinfo : EIATTR_KPARAM_INFO
	.align		4
.L_54:
        /*0048*/ 	.byte	0x04, 0x17
        /*004a*/ 	.short	(.L_56 - .L_55)
.L_55:
        /*004c*/ 	.word	0x00000000
        /*0050*/ 	.short	0x0004
        /*0052*/ 	.short	0x0018
        /*0054*/ 	.byte	0x00, 0xf0, 0x11, 0x00


	//----- nvinfo : EIATTR_KPARAM_INFO
	.align		4
.L_56:
        /*0058*/ 	.byte	0x04, 0x17
        /*005a*/ 	.short	(.L_58 - .L_57)
.L_57:
        /*005c*/ 	.word	0x00000000
        /*0060*/ 	.short	0x0003
        /*0062*/ 	.short	0x0010
        /*0064*/ 	.byte	0x00, 0xf0, 0x21, 0x00


	//----- nvinfo : EIATTR_KPARAM_INFO
	.align		4
.L_58:
        /*0068*/ 	.byte	0x04, 0x17
        /*006a*/ 	.short	(.L_60 - .L_59)
.L_59:
        /*006c*/ 	.word	0x00000000
        /*0070*/ 	.short	0x0002
        /*0072*/ 	.short	0x0008
        /*0074*/ 	.byte	0x00, 0xf0, 0x21, 0x00


	//----- nvinfo : EIATTR_KPARAM_INFO
	.align		4
.L_60:
        /*0078*/ 	.byte	0x04, 0x17
        /*007a*/ 	.short	(.L_62 - .L_61)
.L_61:
        /*007c*/ 	.word	0x00000000
        /*0080*/ 	.short	0x0001
        /*0082*/ 	.short	0x0004
        /*0084*/ 	.byte	0x00, 0xf0, 0x11, 0x00


	//----- nvinfo : EIATTR_KPARAM_INFO
	.align		4
.L_62:
        /*0088*/ 	.byte	0x04, 0x17
        /*008a*/ 	.short	(.L_64 - .L_63)
.L_63:
        /*008c*/ 	.word	0x00000000
        /*0090*/ 	.short	0x0000
        /*0092*/ 	.short	0x0000
        /*0094*/ 	.byte	0x00, 0xf0, 0x11, 0x00


	//----- nvinfo : EIATTR_SPARSE_MMA_MASK
	.align		4
.L_64:
        /*0098*/ 	.byte	0x03, 0x50
        /*009a*/ 	.short	0x0000


	//----- nvinfo : EIATTR_MAXREG_COUNT
	.align		4
        /*009c*/ 	.byte	0x03, 0x1b
        /*009e*/ 	.short	0x00ff


	//----- nvinfo : EIATTR_MERCURY_ISA_VERSION
	.align		4
        /*00a0*/ 	.byte	0x03, 0x5f
        /*00a2*/ 	.short	0x0101


	//----- nvinfo : EIATTR_EXIT_INSTR_OFFSETS
	.align		4
        /*00a4*/ 	.byte	0x04, 0x1c
        /*00a6*/ 	.short	(.L_66 - .L_65)


	//   ....[0]....
.L_65:
        /*00a8*/ 	.word	0x000000c0


	//   ....[1]....
        /*00ac*/ 	.word	0x00000d20


	//----- nvinfo : EIATTR_CBANK_PARAM_SIZE
	.align		4
.L_66:
        /*00b0*/ 	.byte	0x03, 0x19
        /*00b2*/ 	.short	0x003c


	//----- nvinfo : EIATTR_PARAM_CBANK
	.align		4
        /*00b4*/ 	.byte	0x04, 0x0a
        /*00b6*/ 	.short	(.L_68 - .L_67)
	.align		4
.L_67:
        /*00b8*/ 	.word	index@(.nv.constant0._Z20ReferenceTrmm_kerneliidPKdiS0_iPdi)
        /*00bc*/ 	.short	0x0210
        /*00be*/ 	.short	0x003c


	//----- nvinfo : EIATTR_SW_WAR
	.align		4
.L_68:
        /*00c0*/ 	.byte	0x04, 0x36
        /*00c2*/ 	.short	(.L_70 - .L_69)
.L_69:
        /*00c4*/ 	.word	0x00000008
.L_70:


//--------------------- .nv.info._Z23InitializeMatrix_kernelPdiiiiN7cutlass8FillModeE --------------------------
	.section	.nv.info._Z23InitializeMatrix_kernelPdiiiiN7cutlass8FillModeE,"",@"SHT_CUDA_INFO"
	.sectionflags	@""
	.align	4


	//----- nvinfo : EIATTR_CUDA_API_VERSION
	.align		4
        /*0000*/ 	.byte	0x04, 0x37
        /*0002*/ 	.short	(.L_72 - .L_71)
.L_71:
        /*0004*/ 	.word	0x00000082


	//----- nvinfo : EIATTR_KPARAM_INFO
	.align		4
.L_72:
        /*0008*/ 	.byte	0x04, 0x17
        /*000a*/ 	.short	(.L_74 - .L_73)
.L_73:
        /*000c*/ 	.word	0x00000000
        /*0010*/ 	.short	0x0005
        /*0012*/ 	.short	0x0018
        /*0014*/ 	.byte	0x00, 0xf0, 0x11, 0x00


	//----- nvinfo : EIATTR_KPARAM_INFO
	.align		4
.L_74:
        /*0018*/ 	.byte	0x04, 0x17
        /*001a*/ 	.short	(.L_76 - .L_75)
.L_75:
        /*001c*/ 	.word	0x00000000
        /*0020*/ 	.short	0x0004
        /*0022*/ 	.short	0x0014
        /*0024*/ 	.byte	0x00, 0xf0, 0x11, 0x00


	//----- nvinfo : EIATTR_KPARAM_INFO
	.align		4
.L_76:
        /*0028*/ 	.byte	0x04, 0x17
        /*002a*/ 	.short	(.L_78 - .L_77)
.L_77:
        /*002c*/ 	.word	0x00000000
        /*0030*/ 	.short	0x0003
        /*0032*/ 	.short	0x0010
        /*0034*/ 	.byte	0x00, 0xf0, 0x11, 0x00


	//----- nvinfo : EIATTR_KPARAM_INFO
	.align		4
.L_78:
        /*0038*/ 	.byte	0x04, 0x17
        /*003a*/ 	.short	(.L_80 - .L_79)
.L_79:
        /*003c*/ 	.word	0x00000000
        /*0040*/ 	.short	0x0002
        /*0042*/ 	.short	0x000c
        /*0044*/ 	.byte	0x00, 0xf0, 0x11, 0x00


	//----- nvinfo : EIATTR_KPARAM_INFO
	.align		4
.L_80:
        /*0048*/ 	.byte	0x04, 0x17
        /*004a*/ 	.short	(.L_82 - .L_81)
.L_81:
        /*004c*/ 	.word	0x00000000
        /*0050*/ 	.short	0x0001
        /*0052*/ 	.short	0x0008
        /*0054*/ 	.byte	0x00, 0xf0, 0x11, 0x00


	//----- nvinfo : EIATTR_KPARAM_INFO
	.align		4
.L_82:
        /*0058*/ 	.byte	0x04, 0x17
        /*005a*/ 	.short	(.L_84 - .L_83)
.L_83:
        /*005c*/ 	.word	0x00000000
        /*0060*/ 	.short	0x0000
        /*0062*/ 	.short	0x0000
        /*0064*/ 	.byte	0x00, 0xf0, 0x21, 0x00


	//----- nvinfo : EIATTR_SPARSE_MMA_MASK
	.align		4
.L_84:
        /*0068*/ 	.byte	0x03, 0x50
        /*006a*/ 	.short	0x0000


	//----- nvinfo : EIATTR_MAXREG_COUNT
	.align		4
        /*006c*/ 	.byte	0x03, 0x1b
        /*006e*/ 	.short	0x00ff


	//----- nvinfo : EIATTR_MERCURY_ISA_VERSION
	.align		4
        /*0070*/ 	.byte	0x03, 0x5f
        /*0072*/ 	.short	0x0101


	//----- nvinfo : EIATTR_EXIT_INSTR_OFFSETS
	.align		4
        /*0074*/ 	.byte	0x04, 0x1c
        /*0076*/ 	.short	(.L_86 - .L_85)


	//   ....[0]....
.L_85:
        /*0078*/ 	.word	0x000000d0


	//   ....[1]....
        /*007c*/ 	.word	0x00000110


	//   ....[2]....
        /*0080*/ 	.word	0x00000150


	//   ....[3]....
        /*0084*/ 	.word	0x00000230


	//----- nvinfo : EIATTR_CBANK_PARAM_SIZE
	.align		4
.L_86:
        /*0088*/ 	.byte	0x03, 0x19
        /*008a*/ 	.short	0x001c


	//----- nvinfo : EIATTR_PARAM_CBANK
	.align		4
        /*008c*/ 	.byte	0x04, 0x0a
        /*008e*/ 	.short	(.L_88 - .L_87)
	.align		4
.L_87:
        /*0090*/ 	.word	index@(.nv.constant0._Z23InitializeMatrix_kernelPdiiiiN7cutlass8FillModeE)
        /*0094*/ 	.short	0x0210
        /*0096*/ 	.short	0x001c


	//----- nvinfo : EIATTR_SW_WAR
	.align		4
.L_88:
        /*0098*/ 	.byte	0x04, 0x36
        /*009a*/ 	.short	(.L_90 - .L_89)
.L_89:
        /*009c*/ 	.word	0x00000008
.L_90:


//--------------------- .nv.callgraph             --------------------------
	.section	.nv.callgraph,"",@"SHT_CUDA_CALLGRAPH"
	.align	4
	.sectionentsize	8
	.align		4
        /*0000*/ 	.word	0x00000000
	.align		4
        /*0004*/ 	.word	0xffffffff
	.align		4
        /*0008*/ 	.word	0x00000000
	.align		4
        /*000c*/ 	.word	0xfffffffe
	.align		4
        /*0010*/ 	.word	0x00000000
	.align		4
        /*0014*/ 	.word	0xfffffffd
	.align		4
        /*0018*/ 	.word	0x00000000
	.align		4
        /*001c*/ 	.word	0xfffffffc


//--------------------- .nv.constant4             --------------------------
	.section	.nv.constant4,"a",@progbits
	.align	8
	.align		8
.nv.constant4:
        /*0000*/ 	.dword	_ZN34_INTERNAL_99b8f692_4_k_cu_31ca97164cuda3std3__45__cpo5beginE
	.align		8
        /*0008*/ 	.dword	_ZN34_INTERNAL_99b8f692_4_k_cu_31ca97164cuda3std3__45__cpo3endE
	.align		8
        /*0010*/ 	.dword	_ZN34_INTERNAL_99b8f692_4_k_cu_31ca97164cuda3std3__45__cpo6cbeginE
	.align		8
        /*0018*/ 	.dword	_ZN34_INTERNAL_99b8f692_4_k_cu_31ca97164cuda3std3__45__cpo4cendE
	.align		8
        /*0020*/ 	.dword	_ZN34_INTERNAL_99b8f692_4_k_cu_31ca97164cuda3std3__436_GLOBAL__N__99b8f692_4_k_cu_31ca97166ignoreE
	.align		8
        /*0028*/ 	.dword	_ZN34_INTERNAL_99b8f692_4_k_cu_31ca97164cuda3std3__419piecewise_constructE
	.align		8
        /*0030*/ 	.dword	_ZN34_INTERNAL_99b8f692_4_k_cu_31ca97164cuda3std3__48in_placeE
	.align		8
        /*0038*/ 	.dword	_ZN34_INTERNAL_99b8f692_4_k_cu_31ca97164cuda3std6ranges3__45__cpo4swapE
	.align		8
        /*0040*/ 	.dword	_ZN34_INTERNAL_99b8f692_4_k_cu_31ca97164cuda3std6ranges3__45__cpo9iter_moveE
	.align		8
        /*0048*/ 	.dword	_ZN34_INTERNAL_99b8f692_4_k_cu_31ca97164cute7productE
	.align		8
        /*0050*/ 	.dword	_ZN34_INTERNAL_99b8f692_4_k_cu_31ca97164cute1_E


//--------------------- .text._ZN7cutlass6KernelINS_4gemm6kernel13TrmmUniversalINS1_11threadblock13MmaMultistageINS1_9GemmShapeILi64ELi64ELi16EEENS_9transform11threadblock44PredicatedTileAccessIteratorTriangularMatrixINS_11MatrixShapeILi64ELi16EEEdNS_6layout8RowMajorELi1ENS8_29PitchLinearWarpRakedThreadMapINS_16PitchLinearShapeILi16ELi64EEELi128ENSG_ILi16ELi2EEELi1EEELNS_8SideModeE1ELNS_8FillModeE0ELNS_8DiagTypeE3ENS_5ArrayIdLi1ELb1EEEEENS9_25RegularTileAccessIteratorISC_dNSD_40RowMajorTensorOpMultiplicand64bCrosswiseELi1ESJ_Li8EEELNS_4arch14CacheOperation4KindE0ENSA_INSB_ILi16ELi64EEEdSE_Li0ENS8_31PitchLinearWarpStripedThreadMapINSG_ILi64ELi16EEELi128ESI_Li1EEELSK_1ELSL_2ELSM_0ESO_EENSQ_ISW_dNSD_40RowMajorTensorOpMultiplicandCongruous64bELi0ESZ_Li8EEELSV_0EdSE_NS4_9MmaPolicyINS1_4warp11MmaTensorOpINS6_ILi32ELi32ELi16EEEdSR_dS11_dSE_NS14_17MmaTensorOpPolicyINST_3MmaINS6_ILi8ELi8ELi4EEELi32EdSE_dNSD_11ColumnMajorEdSE_NST_13OpMultiplyAddEEENSB_ILi1ELi1EEEEELi1ELb0EbEENSB_ILi0ELi0EEES1G_Li1EEELi5ELNS1_23SharedMemoryClearOptionE1EbEENS_8epilogue11threadblock8EpilogueIS7_S1F_Li1ENS1L_22PredicatedTileIteratorINS1L_26OutputTileOptimalThreadMapINS1L_15OutputTileShapeILi64ELi8ELi2ELi1ELi1EEENS1P_ILi1ELi4ELi1ELi1ELi4EEELi128ELi1ELi64EEEdLb0ENSD_9NoPermuteELb1EEENS1K_4warp24FragmentIteratorTensorOpIS16_S19_dNSN_IdLi2ELb1EEESE_EENS1V_20TileIteratorTensorOpIS16_S19_dSE_EENS1L_18SharedLoadIteratorINS1S_18CompactedThreadMapEdLi8EEENS1K_6thread17LinearCombinationIdLi1EddLNS24_9ScaleType4KindE2ELNS_15FloatRoundStyleE2EdEENSB_ILi0ELi4EEELi1ELi1EEENS4_30GemmIdentityThreadblockSwizzleILi1EEELSK_1ELSL_2ELSM_0EEEEEvNT_6ParamsE --------------------------
	.section	.text._ZN7cutlass6KernelINS_4gemm6kernel13TrmmUniversalINS1_11threadblock13MmaMultistageINS1_9GemmShapeILi64ELi64ELi16EEENS_9transform11threadblock44PredicatedTileAccessIteratorTriangularMatrixINS_11MatrixShapeILi64ELi16EEEdNS_6layout8RowMajorELi1ENS8_29PitchLinearWarpRakedThreadMapINS_16PitchLinearShapeILi16ELi64EEELi128ENSG_ILi16ELi2EEELi1EEELNS_8SideModeE1ELNS_8FillModeE0ELNS_8DiagTypeE3ENS_5ArrayIdLi1ELb1EEEEENS9_25RegularTileAccessIteratorISC_dNSD_40RowMajorTensorOpMultiplicand64bCrosswiseELi1ESJ_Li8EEELNS_4arch14CacheOperation4KindE0ENSA_INSB_ILi16ELi64EEEdSE_Li0ENS8_31PitchLinearWarpStripedThreadMapINSG_ILi64ELi16EEELi128ESI_Li1EEELSK_1ELSL_2ELSM_0ESO_EENSQ_ISW_dNSD_40RowMajorTensorOpMultiplicandCongruous64bELi0ESZ_Li8EEELSV_0EdSE_NS4_9MmaPolicyINS1_4warp11MmaTensorOpINS6_ILi32ELi32ELi16EEEdSR_dS11_dSE_NS14_17MmaTensorOpPolicyINST_3MmaINS6_ILi8ELi8ELi4EEELi32EdSE_dNSD_11ColumnMajorEdSE_NST_13OpMultiplyAddEEENSB_ILi1ELi1EEEEELi1ELb0EbEENSB_ILi0ELi0EEES1G_Li1EEELi5ELNS1_23SharedMemoryClearOptionE1EbEENS_8epilogue11threadblock8EpilogueIS7_S1F_Li1ENS1L_22PredicatedTileIteratorINS1L_26OutputTileOptimalThreadMapINS1L_15OutputTileShapeILi64ELi8ELi2ELi1ELi1EEENS1P_ILi1ELi4ELi1ELi1ELi4EEELi128ELi1ELi64EEEdLb0ENSD_9NoPermuteELb1EEENS1K_4warp24FragmentIteratorTensorOpIS16_S19_dNSN_IdLi2ELb1EEESE_EENS1V_20TileIteratorTensorOpIS16_S19_dSE_EENS1L_18SharedLoadIteratorINS1S_18CompactedThreadMapEdLi8EEENS1K_6thread17LinearCombinationIdLi1EddLNS24_9ScaleType4KindE2ELNS_15FloatRoundStyleE2EdEENSB_ILi0ELi4EEELi1ELi1EEENS4_30GemmIdentityThreadblockSwizzleILi1EEELSK_1ELSL_2ELSM_0EEEEEvNT_6ParamsE,"ax",@progbits
	.align	128
.text._ZN7cutlass6KernelINS_4gemm6kernel13TrmmUniversalINS1_11threadblock13MmaMultistageINS1_9GemmShapeILi64ELi64ELi16EEENS_9transform11threadblock44PredicatedTileAccessIteratorTriangularMatrixINS_11MatrixShapeILi64ELi16EEEdNS_6layout8RowMajorELi1ENS8_29PitchLinearWarpRakedThreadMapINS_16PitchLinearShapeILi16ELi64EEELi128ENSG_ILi16ELi2EEELi1EEELNS_8SideModeE1ELNS_8FillModeE0ELNS_8DiagTypeE3ENS_5ArrayIdLi1ELb1EEEEENS9_25RegularTileAccessIteratorISC_dNSD_40RowMajorTensorOpMultiplicand64bCrosswiseELi1ESJ_Li8EEELNS_4arch14CacheOperation4KindE0ENSA_INSB_ILi16ELi64EEEdSE_Li0ENS8_31PitchLinearWarpStripedThreadMapINSG_ILi64ELi16EEELi128ESI_Li1EEELSK_1ELSL_2ELSM_0ESO_EENSQ_ISW_dNSD_40RowMajorTensorOpMultiplicandCongruous64bELi0ESZ_Li8EEELSV_0EdSE_NS4_9MmaPolicyINS1_4warp11MmaTensorOpINS6_ILi32ELi32ELi16EEEdSR_dS11_dSE_NS14_17MmaTensorOpPolicyINST_3MmaINS6_ILi8ELi8ELi4EEELi32EdSE_dNSD_11ColumnMajorEdSE_NST_13OpMultiplyAddEEENSB_ILi1ELi1EEEEELi1ELb0EbEENSB_ILi0ELi0EEES1G_Li1EEELi5ELNS1_23SharedMemoryClearOptionE1EbEENS_8epilogue11threadblock8EpilogueIS7_S1F_Li1ENS1L_22PredicatedTileIteratorINS1L_26OutputTileOptimalThreadMapINS1L_15OutputTileShapeILi64ELi8ELi2ELi1ELi1EEENS1P_ILi1ELi4ELi1ELi1ELi4EEELi128ELi1ELi64EEEdLb0ENSD_9NoPermuteELb1EEENS1K_4warp24FragmentIteratorTensorOpIS16_S19_dNSN_IdLi2ELb1EEESE_EENS1V_20TileIteratorTensorOpIS16_S19_dSE_EENS1L_18SharedLoadIteratorINS1S_18CompactedThreadMapEdLi8EEENS1K_6thread17LinearCombinationIdLi1EddLNS24_9ScaleType4KindE2ELNS_15FloatRoundStyleE2EdEENSB_ILi0ELi4EEELi1ELi1EEENS4_30GemmIdentityThreadblockSwizzleILi1EEELSK_1ELSL_2ELSM_0EEEEEvNT_6ParamsE:
        .type           _ZN7cutlass6KernelINS_4gemm6kernel13TrmmUniversalINS1_11threadblock13MmaMultistageINS1_9GemmShapeILi64ELi64ELi16EEENS_9transform11threadblock44PredicatedTileAccessIteratorTriangularMatrixINS_11MatrixShapeILi64ELi16EEEdNS_6layout8RowMajorELi1ENS8_29PitchLinearWarpRakedThreadMapINS_16PitchLinearShapeILi16ELi64EEELi128ENSG_ILi16ELi2EEELi1EEELNS_8SideModeE1ELNS_8FillModeE0ELNS_8DiagTypeE3ENS_5ArrayIdLi1ELb1EEEEENS9_25RegularTileAccessIteratorISC_dNSD_40RowMajorTensorOpMultiplicand64bCrosswiseELi1ESJ_Li8EEELNS_4arch14CacheOperation4KindE0ENSA_INSB_ILi16ELi64EEEdSE_Li0ENS8_31PitchLinearWarpStripedThreadMapINSG_ILi64ELi16EEELi128ESI_Li1EEELSK_1ELSL_2ELSM_0ESO_EENSQ_ISW_dNSD_40RowMajorTensorOpMultiplicandCongruous64bELi0ESZ_Li8EEELSV_0EdSE_NS4_9MmaPolicyINS1_4warp11MmaTensorOpINS6_ILi32ELi32ELi16EEEdSR_dS11_dSE_NS14_17MmaTensorOpPolicyINST_3MmaINS6_ILi8ELi8ELi4EEELi32EdSE_dNSD_11ColumnMajorEdSE_NST_13OpMultiplyAddEEENSB_ILi1ELi1EEEEELi1ELb0EbEENSB_ILi0ELi0EEES1G_Li1EEELi5ELNS1_23SharedMemoryClearOptionE1EbEENS_8epilogue11threadblock8EpilogueIS7_S1F_Li1ENS1L_22PredicatedTileIteratorINS1L_26OutputTileOptimalThreadMapINS1L_15OutputTileShapeILi64ELi8ELi2ELi1ELi1EEENS1P_ILi1ELi4ELi1ELi1ELi4EEELi128ELi1ELi64EEEdLb0ENSD_9NoPermuteELb1EEENS1K_4warp24FragmentIteratorTensorOpIS16_S19_dNSN_IdLi2ELb1EEESE_EENS1V_20TileIteratorTensorOpIS16_S19_dSE_EENS1L_18SharedLoadIteratorINS1S_18CompactedThreadMapEdLi8EEENS1K_6thread17LinearCombinationIdLi1EddLNS24_9ScaleType4KindE2ELNS_15FloatRoundStyleE2EdEENSB_ILi0ELi4EEELi1ELi1EEENS4_30GemmIdentityThreadblockSwizzleILi1EEELSK_1ELSL_2ELSM_0EEEEEvNT_6ParamsE,@function
        .size           _ZN7cutlass6KernelINS_4gemm6kernel13TrmmUniversalINS1_11threadblock13MmaMultistageINS1_9GemmShapeILi64ELi64ELi16EEENS_9transform11threadblock44PredicatedTileAccessIteratorTriangularMatrixINS_11MatrixShapeILi64ELi16EEEdNS_6layout8RowMajorELi1ENS8_29PitchLinearWarpRakedThreadMapINS_16PitchLinearShapeILi16ELi64EEELi128ENSG_ILi16ELi2EEELi1EEELNS_8SideModeE1ELNS_8FillModeE0ELNS_8DiagTypeE3ENS_5ArrayIdLi1ELb1EEEEENS9_25RegularTileAccessIteratorISC_dNSD_40RowMajorTensorOpMultiplicand64bCrosswiseELi1ESJ_Li8EEELNS_4arch14CacheOperation4KindE0ENSA_INSB_ILi16ELi64EEEdSE_Li0ENS8_31PitchLinearWarpStripedThreadMapINSG_ILi64ELi16EEELi128ESI_Li1EEELSK_1ELSL_2ELSM_0ESO_EENSQ_ISW_dNSD_40RowMajorTensorOpMultiplicandCongruous64bELi0ESZ_Li8EEELSV_0EdSE_NS4_9MmaPolicyINS1_4warp11MmaTensorOpINS6_ILi32ELi32ELi16EEEdSR_dS11_dSE_NS14_17MmaTensorOpPolicyINST_3MmaINS6_ILi8ELi8ELi4EEELi32EdSE_dNSD_11ColumnMajorEdSE_NST_13OpMultiplyAddEEENSB_ILi1ELi1EEEEELi1ELb0EbEENSB_ILi0ELi0EEES1G_Li1EEELi5ELNS1_23SharedMemoryClearOptionE1EbEENS_8epilogue11threadblock8EpilogueIS7_S1F_Li1ENS1L_22PredicatedTileIteratorINS1L_26OutputTileOptimalThreadMapINS1L_15OutputTileShapeILi64ELi8ELi2ELi1ELi1EEENS1P_ILi1ELi4ELi1ELi1ELi4EEELi128ELi1ELi64EEEdLb0ENSD_9NoPermuteELb1EEENS1K_4warp24FragmentIteratorTensorOpIS16_S19_dNSN_IdLi2ELb1EEESE_EENS1V_20TileIteratorTensorOpIS16_S19_dSE_EENS1L_18SharedLoadIteratorINS1S_18CompactedThreadMapEdLi8EEENS1K_6thread17LinearCombinationIdLi1EddLNS24_9ScaleType4KindE2ELNS_15FloatRoundStyleE2EdEENSB_ILi0ELi4EEELi1ELi1EEENS4_30GemmIdentityThreadblockSwizzleILi1EEELSK_1ELSL_2ELSM_0EEEEEvNT_6ParamsE,(.L_x_27 - _ZN7cutlass6KernelINS_4gemm6kernel13TrmmUniversalINS1_11threadblock13MmaMultistageINS1_9GemmShapeILi64ELi64ELi16EEENS_9transform11threadblock44PredicatedTileAccessIteratorTriangularMatrixINS_11MatrixShapeILi64ELi16EEEdNS_6layout8RowMajorELi1ENS8_29PitchLinearWarpRakedThreadMapINS_16PitchLinearShapeILi16ELi64EEELi128ENSG_ILi16ELi2EEELi1EEELNS_8SideModeE1ELNS_8FillModeE0ELNS_8DiagTypeE3ENS_5ArrayIdLi1ELb1EEEEENS9_25RegularTileAccessIteratorISC_dNSD_40RowMajorTensorOpMultiplicand64bCrosswiseELi1ESJ_Li8EEELNS_4arch14CacheOperation4KindE0ENSA_INSB_ILi16ELi64EEEdSE_Li0ENS8_31PitchLinearWarpStripedThreadMapINSG_ILi64ELi16EEELi128ESI_Li1EEELSK_1ELSL_2ELSM_0ESO_EENSQ_ISW_dNSD_40RowMajorTensorOpMultiplicandCongruous64bELi0ESZ_Li8EEELSV_0EdSE_NS4_9MmaPolicyINS1_4warp11MmaTensorOpINS6_ILi32ELi32ELi16EEEdSR_dS11_dSE_NS14_17MmaTensorOpPolicyINST_3MmaINS6_ILi8ELi8ELi4EEELi32EdSE_dNSD_11ColumnMajorEdSE_NST_13OpMultiplyAddEEENSB_ILi1ELi1EEEEELi1ELb0EbEENSB_ILi0ELi0EEES1G_Li1EEELi5ELNS1_23SharedMemoryClearOptionE1EbEENS_8epilogue11threadblock8EpilogueIS7_S1F_Li1ENS1L_22PredicatedTileIteratorINS1L_26OutputTileOptimalThreadMapINS1L_15OutputTileShapeILi64ELi8ELi2ELi1ELi1EEENS1P_ILi1ELi4ELi1ELi1ELi4EEELi128ELi1ELi64EEEdLb0ENSD_9NoPermuteELb1EEENS1K_4warp24FragmentIteratorTensorOpIS16_S19_dNSN_IdLi2ELb1EEESE_EENS1V_20TileIteratorTensorOpIS16_S19_dSE_EENS1L_18SharedLoadIteratorINS1S_18CompactedThreadMapEdLi8EEENS1K_6thread17LinearCombinationIdLi1EddLNS24_9ScaleType4KindE2ELNS_15FloatRoundStyleE2EdEENSB_ILi0ELi4EEELi1ELi1EEENS4_30GemmIdentityThreadblockSwizzleILi1EEELSK_1ELSL_2ELSM_0EEEEEvNT_6ParamsE)
        .other          _ZN7cutlass6KernelINS_4gemm6kernel13TrmmUniversalINS1_11threadblock13MmaMultistageINS1_9GemmShapeILi64ELi64ELi16EEENS_9transform11threadblock44PredicatedTileAccessIteratorTriangularMatrixINS_11MatrixShapeILi64ELi16EEEdNS_6layout8RowMajorELi1ENS8_29PitchLinearWarpRakedThreadMapINS_16PitchLinearShapeILi16ELi64EEELi128ENSG_ILi16ELi2EEELi1EEELNS_8SideModeE1ELNS_8FillModeE0ELNS_8DiagTypeE3ENS_5ArrayIdLi1ELb1EEEEENS9_25RegularTileAccessIteratorISC_dNSD_40RowMajorTensorOpMultiplicand64bCrosswiseELi1ESJ_Li8EEELNS_4arch14CacheOperation4KindE0ENSA_INSB_ILi16ELi64EEEdSE_Li0ENS8_31PitchLinearWarpStripedThreadMapINSG_ILi64ELi16EEELi128ESI_Li1EEELSK_1ELSL_2ELSM_0ESO_EENSQ_ISW_dNSD_40RowMajorTensorOpMultiplicandCongruous64bELi0ESZ_Li8EEELSV_0EdSE_NS4_9MmaPolicyINS1_4warp11MmaTensorOpINS6_ILi32ELi32ELi16EEEdSR_dS11_dSE_NS14_17MmaTensorOpPolicyINST_3MmaINS6_ILi8ELi8ELi4EEELi32EdSE_dNSD_11ColumnMajorEdSE_NST_13OpMultiplyAddEEENSB_ILi1ELi1EEEEELi1ELb0EbEENSB_ILi0ELi0EEES1G_Li1EEELi5ELNS1_23SharedMemoryClearOptionE1EbEENS_8epilogue11threadblock8EpilogueIS7_S1F_Li1ENS1L_22PredicatedTileIteratorINS1L_26OutputTileOptimalThreadMapINS1L_15OutputTileShapeILi64ELi8ELi2ELi1ELi1EEENS1P_ILi1ELi4ELi1ELi1ELi4EEELi128ELi1ELi64EEEdLb0ENSD_9NoPermuteELb1EEENS1K_4warp24FragmentIteratorTensorOpIS16_S19_dNSN_IdLi2ELb1EEESE_EENS1V_20TileIteratorTensorOpIS16_S19_dSE_EENS1L_18SharedLoadIteratorINS1S_18CompactedThreadMapEdLi8EEENS1K_6thread17LinearCombinationIdLi1EddLNS24_9ScaleType4KindE2ELNS_15FloatRoundStyleE2EdEENSB_ILi0ELi4EEELi1ELi1EEENS4_30GemmIdentityThreadblockSwizzleILi1EEELSK_1ELSL_2ELSM_0EEEEEvNT_6ParamsE,@"STO_CUDA_ENTRY STV_DEFAULT"
_ZN7cutlass6KernelINS_4gemm6kernel13TrmmUniversalINS1_11threadblock13MmaMultistageINS1_9GemmShapeILi64ELi64ELi16EEENS_9transform11threadblock44PredicatedTileAccessIteratorTriangularMatrixINS_11MatrixShapeILi64ELi16EEEdNS_6layout8RowMajorELi1ENS8_29PitchLinearWarpRakedThreadMapINS_16PitchLinearShapeILi16ELi64EEELi128ENSG_ILi16ELi2EEELi1EEELNS_8SideModeE1ELNS_8FillModeE0ELNS_8DiagTypeE3ENS_5ArrayIdLi1ELb1EEEEENS9_25RegularTileAccessIteratorISC_dNSD_40RowMajorTensorOpMultiplicand64bCrosswiseELi1ESJ_Li8EEELNS_4arch14CacheOperation4KindE0ENSA_INSB_ILi16ELi64EEEdSE_Li0ENS8_31PitchLinearWarpStripedThreadMapINSG_ILi64ELi16EEELi128ESI_Li1EEELSK_1ELSL_2ELSM_0ESO_EENSQ_ISW_dNSD_40RowMajorTensorOpMultiplicandCongruous64bELi0ESZ_Li8EEELSV_0EdSE_NS4_9MmaPolicyINS1_4warp11MmaTensorOpINS6_ILi32ELi32ELi16EEEdSR_dS11_dSE_NS14_17MmaTensorOpPolicyINST_3MmaINS6_ILi8ELi8ELi4EEELi32EdSE_dNSD_11ColumnMajorEdSE_NST_13OpMultiplyAddEEENSB_ILi1ELi1EEEEELi1ELb0EbEENSB_ILi0ELi0EEES1G_Li1EEELi5ELNS1_23SharedMemoryClearOptionE1EbEENS_8epilogue11threadblock8EpilogueIS7_S1F_Li1ENS1L_22PredicatedTileIteratorINS1L_26OutputTileOptimalThreadMapINS1L_15OutputTileShapeILi64ELi8ELi2ELi1ELi1EEENS1P_ILi1ELi4ELi1ELi1ELi4EEELi128ELi1ELi64EEEdLb0ENSD_9NoPermuteELb1EEENS1K_4warp24FragmentIteratorTensorOpIS16_S19_dNSN_IdLi2ELb1EEESE_EENS1V_20TileIteratorTensorOpIS16_S19_dSE_EENS1L_18SharedLoadIteratorINS1S_18CompactedThreadMapEdLi8EEENS1K_6thread17LinearCombinationIdLi1EddLNS24_9ScaleType4KindE2ELNS_15FloatRoundStyleE2EdEENSB_ILi0ELi4EEELi1ELi1EEENS4_30GemmIdentityThreadblockSwizzleILi1EEELSK_1ELSL_2ELSM_0EEEEEvNT_6ParamsE:
[----:B------:R-:W-:Y:S08]  /*0000*/  LDC R1, c[0x0][0x28] ;  /* 0x00000a00ff017b82 */ /* 0x000ff00000000800 */
[----:B------:R-:W1:Y:S01]  /*0010*/  S2UR UR5, SR_CTAID.X ;  /* 0x00000000000579c3 */ /* 0x000e620000002500 */
[----:B------:R-:W-:Y:S01]  /*0020*/  ULDC UR24, c[0x0][0x228] ;  /* 0x00008a0000187ab9 */ /* 0x000fe20000000800 */
[----:B------:R-:W-:Y:S01]  /*0030*/  UMOV UR4, 0xffffffff ;  /* 0xffffffff00047882 */ /* 0x000fe20000000000 */
[----:B------:R-:W-:Y:S01]  /*0040*/  ULDC UR22, c[0x0][0x21c] ;  /* 0x0000870000167ab9 */ /* 0x000fe20000000800 */
[----:B------:R-:W-:-:S04]  /*0050*/  USHF.L.U32 UR4, UR4, UR24, URZ ;  /* 0x0000001804047299 */ /* 0x000fc8000800063f */
[----:B------:R-:W2:Y:S01]  /*0060*/  S2UR UR6, SR_CTAID.Y ;  /* 0x00000000000679c3 */ /* 0x000ea20000002600 */
[----:B-1----:R-:W-:Y:S02]  /*0070*/  ULOP3.LUT UR4, UR5, UR4, URZ, 0x30, !UPT ;  /* 0x0000000405047292 */ /* 0x002fe4000f8e303f */
[----:B--2---:R-:W-:Y:S02]  /*0080*/  USHF.L.U32 UR6, UR6, UR24, URZ ;  /* 0x0000001806067299 */ /* 0x004fe4000800063f */
[----:B------:R-:W-:Y:S02]  /*0090*/  USHF.R.S32.HI UR24, URZ, UR24, UR5 ;  /* 0x000000183f187299 */ /* 0x000fe40008011405 */
[----:B------:R-:W-:-:S03]  /*00a0*/  UIADD3 UR23, UR6, UR4, URZ ;  /* 0x0000000406177290 */ /* 0x000fc6000fffe03f */
[----:B------:R-:W-:Y:S02]  /*00b0*/  ULDC UR4, c[0x0][0x220] ;  /* 0x0000880000047ab9 */ /* 0x000fe40000000800 */
[----:B------:R-:W-:-:S04]  /*00c0*/  UISETP.GE.AND UP0, UPT, UR23, UR4, UPT ;  /* 0x000000041700728c */ /* 0x000fc8000bf06270 */
[----:B------:R-:W-:-:S06]  /*00d0*/  UISETP.GE.OR UP0, UPT, UR24, UR22, UP0 ;  /* 0x000000161800728c */ /* 0x000fcc0008706670 */
[----:B------:R-:W-:-:S13]  /*00e0*/  PLOP3.LUT P0, PT, PT, PT, UP0, 0x80, 0x0 ;  /* 0x000000000000781c */ /* 0x000fda0003f0f008 */
[----:B------:R-:W-:Y:S05]  /*00f0*/  @P0 EXIT ;  /* 0x000000000000094d */ /* 0x000fea0003800000 */
[----:B------:R-:W-:Y:S01]  /*0100*/  ULDC UR19, c[0x0][0x2f0] ;  /* 0x0000bc0000137ab9 */ /* 0x000fe20000000800 */
[----:B------:R-:W1:Y:S01]  /*0110*/  S2R R100, SR_CTAID.Z ;  /* 0x0000000000647919 */ /* 0x000e620000002700 */
[----:B------:R-:W-:Y:S01]  /*0120*/  UISETP.GE.U32.AND UP0, UPT, UR19, 0x2, UPT ;  /* 0x000000021300788c */ /* 0x000fe2000bf06070 */
[----:B------:R-:W-:Y:S01]  /*0130*/  ULDC.64 UR6, c[0x0][0x300] ;  /* 0x0000c00000067ab9 */ /* 0x000fe20000000a00 */
[----:B------:R-:W-:Y:S01]  /*0140*/  ULDC.64 UR4, c[0x0][0x308] ;  /* 0x0000c20000047ab9 */ /* 0x000fe20000000a00 */
[----:B------:R-:W-:Y:S01]  /*0150*/  IMAD.U32 R4, RZ, RZ, UR6 ;  /* 0x00000006ff047e24 */ /* 0x000fe2000f8e00ff */
[----:B------:R-:W-:Y:S01]  /*0160*/  MOV R120, UR4 ;  /* 0x0000000400787c02 */ /* 0x000fe20008000f00 */
[----:B------:R-:W-:Y:S01]  /*0170*/  IMAD.U32 R5, RZ, RZ, UR7 ;  /* 0x00000007ff057e24 */ /* 0x000fe2000f8e00ff */
[----:B------:R-:W-:Y:S01]  /*0180*/  PLOP3.LUT P0, PT, PT, PT, UP0, 0x80, 0x0 ;  /* 0x000000000000781c */ /* 0x000fe20003f0f008 */
[----:B------:R-:W-:Y:S01]  /*0190*/  ULDC.64 UR26, c[0x0][0x208] ;  /* 0x00008200001a7ab9 */ /* 0x000fe20000000a00 */
[----:B------:R-:W-:-:S11]  /*01a0*/  MOV R121, UR5 ;  /* 0x0000000500797c02 */ /* 0x000fd60008000f00 */
[----:B------:R-:W-:Y:S05]  /*01b0*/  @!P0 BRA `(.L_x_0) ;  /* 0x00000000008c8947 */ /* 0x000fea0003800000 */
[----:B------:R-:W-:Y:S01]  /*01c0*/  UISETP.NE.AND UP0, UPT, UR19, 0x2, UPT ;  /* 0x000000021300788c */ /* 0x000fe2000bf05270 */
[----:B------:R-:W-:Y:S02]  /*01d0*/  ULDC UR4, c[0x0][0x218] ;  /* 0x0000860000047ab9 */ /* 0x000fe40000000800 */
[----:B------:R-:W-:-:S03]  /*01e0*/  MOV R108, UR4 ;  /* 0x00000004006c7c02 */ /* 0x000fc60008000f00 */
[----:B------:R-:W-:-:S13]  /*01f0*/  PLOP3.LUT P0, PT, PT, PT, UP0, 0x80, 0x0 ;  /* 0x000000000000781c */ /* 0x000fda0003f0f008 */
[----:B------:R-:W-:Y:S05]  /*0200*/  @!P0 BRA `(.L_x_1) ;  /* 0x00000000002c8947 */ /* 0x000fea0003800000 */
[----:B------:R-:W-:Y:S01]  /*0210*/  UISETP.NE.AND UP0, UPT, UR19, 0x3, UPT ;  /* 0x000000031300788c */ /* 0x000fe2000bf05270 */
[----:B------:R-:W-:-:S05]  /*0220*/  MOV R85, RZ ;  /* 0x000000ff00557202 */ /* 0x000fca0000000f00 */
[----:B------:R-:W-:-:S13]  /*0230*/  PLOP3.LUT P0, PT, PT, PT, UP0, 0x80, 0x0 ;  /* 0x000000000000781c */ /* 0x000fda0003f0f008 */
[----:B------:R-:W-:Y:S05]  /*0240*/  @P0 BRA `(.L_x_2) ;  /* 0x0000000000840947 */ /* 0x000fea0003800000 */
[----:B------:R-:W1:Y:S08]  /*0250*/  LDC.64 R4, c[0x0][0x300] ;  /* 0x0000c000ff047b82 */ /* 0x000e700000000a00 */
[----:B------:R-:W2:Y:S01]  /*0260*/  LDC.64 R120, c[0x0][0x308] ;  /* 0x0000c200ff787b82 */ /* 0x000ea20000000a00 */
[----:B-1----:R-:W-:-:S06]  /*0270*/  IMAD.WIDE R4, R100, 0x8, R4 ;  /* 0x0000000864047825 */ /* 0x002fcc00078e0204 */
[----:B------:R-:W4:Y:S01]  /*0280*/  LDG.E.64 R4, desc[UR26][R4.64] ;  /* 0x0000001a04047981 */ /* 0x000f22000c1e1b00 */
[----:B--2---:R-:W-:-:S06]  /*0290*/  IMAD.WIDE R120, R100, 0x8, R120 ;  /* 0x0000000864787825 */ /* 0x004fcc00078e0278 */
[----:B------:R-:W4:Y:S01]  /*02a0*/  LDG.E.64 R120, desc[UR26][R120.64] ;  /* 0x0000001a78787981 */ /* 0x000f22000c1e1b00 */
[----:B------:R-:W-:Y:S05]  /*02b0*/  BRA `(.L_x_2) ;  /* 0x0000000000687947 */ /* 0x000fea0003800000 */
.L_x_1:
[----:B------:R-:W2:Y:S01]  /*02c0*/  LDC.64 R6, c[0x0][0x318] ;  /* 0x0000c600ff067b82 */ /* 0x000ea20000000a00 */
[----:B-1----:R-:W-:Y:S02]  /*02d0*/  SHF.R.S32.HI R9, RZ, 0x1f, R100 ;  /* 0x0000001fff097819 */ /* 0x002fe40000011464 */
[----:B------:R-:W-:-:S05]  /*02e0*/  MOV R85, RZ ;  /* 0x000000ff00557202 */ /* 0x000fca0000000f00 */
[----:B------:R-:W1:Y:S08]  /*02f0*/  LDC.64 R2, c[0x0][0x320] ;  /* 0x0000c800ff027b82 */ /* 0x000e700000000a00 */
[----:B------:R-:W3:Y:S08]  /*0300*/  LDC.64 R4, c[0x0][0x300] ;  /* 0x0000c000ff047b82 */ /* 0x000ef00000000a00 */
[----:B------:R-:W4:Y:S01]  /*0310*/  LDC.64 R120, c[0x0][0x308] ;  /* 0x0000c200ff787b82 */ /* 0x000f220000000a00 */
[----:B--2---:R-:W-:-:S02]  /*0320*/  IMAD R0, R9, R6, RZ ;  /* 0x0000000609007224 */ /* 0x004fc400078e02ff */
[----:B------:R-:W-:-:S04]  /*0330*/  IMAD.WIDE.U32 R10, R100, R6, RZ ;  /* 0x00000006640a7225 */ /* 0x000fc800078e00ff */
[C---:B------:R-:W-:Y:S02]  /*0340*/  IMAD R7, R100.reuse, R7, R0 ;  /* 0x0000000764077224 */ /* 0x040fe400078e0200 */
[-C--:B-1----:R-:W-:Y:S02]  /*0350*/  IMAD R6, R9, R2.reuse, RZ ;  /* 0x0000000209067224 */ /* 0x082fe400078e02ff */
[----:B------:R-:W-:Y:S01]  /*0360*/  IMAD.WIDE.U32 R8, R100, R2, RZ ;  /* 0x0000000264087225 */ /* 0x000fe200078e00ff */
[----:B------:R-:W-:-:S03]  /*0370*/  IADD3 R7, R11, R7, RZ ;  /* 0x000000070b077210 */ /* 0x000fc60007ffe0ff */
[----:B------:R-:W-:Y:S01]  /*0380*/  IMAD R3, R100, R3, R6 ;  /* 0x0000000364037224 */ /* 0x000fe200078e0206 */
[----:B---3--:R-:W-:-:S04]  /*0390*/  LEA R4, P1, R10, R4, 0x3 ;  /* 0x000000040a047211 */ /* 0x008fc800078218ff */
[----:B------:R-:W-:Y:S02]  /*03a0*/  IADD3 R3, R9, R3, RZ ;  /* 0x0000000309037210 */ /* 0x000fe40007ffe0ff */
[----:B------:R-:W-:Y:S02]  /*03b0*/  LEA.HI.X R5, R10, R5, R7, 0x3, P1 ;  /* 0x000000050a057211 */ /* 0x000fe400008f1c07 */
[----:B----4-:R-:W-:-:S04]  /*03c0*/  LEA R120, P0, R8, R120, 0x3 ;  /* 0x0000007808787211 */ /* 0x010fc800078018ff */
[----:B------:R-:W-:Y:S01]  /*03d0*/  LEA.HI.X R121, R8, R121, R3, 0x3, P0 ;  /* 0x0000007908797211 */ /* 0x000fe200000f1c03 */
[----:B------:R-:W-:Y:S08]  /*03e0*/  BRA `(.L_x_2) ;  /* 0x00000000001c7947 */ /* 0x000ff00003800000 */
.L_x_0:
[----:B------:R-:W2:Y:S01]  /*03f0*/  LDC R0, c[0x0][0x224] ;  /* 0x00008900ff007b82 */ /* 0x000ea20000000800 */
[----:B-1----:R-:W-:-:S07]  /*0400*/  IADD3 R108, R100, 0x1, RZ ;  /* 0x00000001646c7810 */ /* 0x002fce0007ffe0ff */
[----:B------:R-:W1:Y:S01]  /*0410*/  LDC R85, c[0x0][0x2f8] ;  /* 0x0000be00ff557b82 */ /* 0x000e620000000800 */
[C---:B--2---:R-:W-:Y:S01]  /*0420*/  ISETP.GE.AND P0, PT, R108.reuse, R0, PT ;  /* 0x000000006c00720c */ /* 0x044fe20003f06270 */
[-C--:B-1----:R-:W-:Y:S02]  /*0430*/  IMAD R108, R108, R85.reuse, RZ ;  /* 0x000000556c6c7224 */ /* 0x082fe400078e02ff */
[----:B------:R-:W-:-:S10]  /*0440*/  IMAD R85, R100, R85, RZ ;  /* 0x0000005564557224 */ /* 0x000fd400078e02ff */
[----:B------:R-:W2:Y:S02]  /*0450*/  @P0 LDC R108, c[0x0][0x218] ;  /* 0x00008600ff6c0b82 */ /* 0x000ea40000000800 */
.L_x_2:
[----:B------:R-:W3:Y:S01]  /*0460*/  S2R R2, SR_TID.X ;  /* 0x0000000000027919 */ /* 0x000ee20000002100 */
[----:B------:R-:W-:Y:S01]  /*0470*/  IMAD.U32 R3, RZ, RZ, UR24 ;  /* 0x00000018ff037e24 */ /* 0x000fe2000f8e00ff */
[----:B------:R-:W-:Y:S01]  /*0480*/  ULDC.64 UR20, c[0x0][0x210] ;  /* 0x0000840000147ab9 */ /* 0x000fe20000000a00 */
[----:B------:R-:W-:Y:S01]  /*0490*/  IMAD.U32 R33, RZ, RZ, UR23 ;  /* 0x00000017ff217e24 */ /* 0x000fe2000f8e00ff */
[----:B------:R-:W-:Y:S01]  /*04a0*/  ULDC.U8 UR18, c[0x0][0x260] ;  /* 0x0000980000127ab9 */ /* 0x000fe20000000000 */
[----:B------:R-:W-:Y:S01]  /*04b0*/  ULDC UR4, c[0x0][0x264] ;  /* 0x0000990000047ab9 */ /* 0x000fe20000000800 */
[----:B------:R-:W-:Y:S01]  /*04c0*/  ULDC.64 UR8, c[0x0][0x240] ;  /* 0x0000900000087ab9 */ /* 0x000fe20000000a00 */
[----:B------:R-:W-:Y:S01]  /*04d0*/  ULDC.64 UR6, c[0x0][0x248] ;  /* 0x0000920000067ab9 */ /* 0x000fe20000000a00 */
[----:B------:R-:W-:Y:S01]  /*04e0*/  UIADD3 UR25, UP1, UR8, UR8, URZ ;  /* 0x0000000808197290 */ /* 0x000fe2000ff3e03f */
[----:B--2---:R-:W-:Y:S01]  /*04f0*/  IADD3 R39, R108, 0xf, -R85 ;  /* 0x0000000f6c277810 */ /* 0x004fe20007ffe855 */
[----:B------:R-:W-:Y:S01]  /*0500*/  ULDC.64 UR16, c[0x0][0x250] ;  /* 0x0000940000107ab9 */ /* 0x000fe20000000a00 */
[----:B------:R-:W-:Y:S01]  /*0510*/  ULDC.64 UR12, c[0x0][0x270] ;  /* 0x00009c00000c7ab9 */ /* 0x000fe20000000a00 */
[----:B------:R-:W-:Y:S01]  /*0520*/  UIADD3 UR29, UP0, UR6, -UR16, URZ ;  /* 0x80000010061d7290 */ /* 0x000fe2000ff1e03f */
[----:B------:R-:W-:Y:S01]  /*0530*/  CS2R R54, SRZ ;  /* 0x0000000000367805 */ /* 0x000fe2000001ff00 */
[----:B------:R-:W-:Y:S01]  /*0540*/  ULDC.64 UR10, c[0x0][0x278] ;  /* 0x00009e00000a7ab9 */ /* 0x000fe20000000a00 */
[----:B------:R-:W-:Y:S01]  /*0550*/  ULDC.64 UR14, c[0x0][0x268] ;  /* 0x00009a00000e7ab9 */ /* 0x000fe20000000a00 */
[----:B------:R-:W-:Y:S01]  /*0560*/  UIADD3.X UR28, UR7, ~UR17, URZ, UP0, !UPT ;  /* 0x80000011071c7290 */ /* 0x000fe200087fe43f */
[----:B------:R-:W-:Y:S01]  /*0570*/  CS2R R52, SRZ ;  /* 0x0000000000347805 */ /* 0x000fe2000001ff00 */
[----:B------:R-:W-:Y:S01]  /*0580*/  ULEA UR42, UR23, 0x4f, 0x6 ;  /* 0x0000004f172a7891 */ /* 0x000fe2000f8e303f */
[----:B------:R-:W-:-:S02]  /*0590*/  CS2R R50, SRZ ;  /* 0x0000000000327805 */ /* 0x000fc4000001ff00 */
[----:B------:R-:W-:Y:S02]  /*05a0*/  CS2R R48, SRZ ;  /* 0x0000000000307805 */ /* 0x000fe4000001ff00 */
[----:B------:R-:W-:Y:S02]  /*05b0*/  CS2R R58, SRZ ;  /* 0x00000000003a7805 */ /* 0x000fe4000001ff00 */
[----:B------:R-:W-:Y:S02]  /*05c0*/  CS2R R56, SRZ ;  /* 0x0000000000387805 */ /* 0x000fe4000001ff00 */
[----:B------:R-:W-:Y:S02]  /*05d0*/  CS2R R62, SRZ ;  /* 0x00000000003e7805 */ /* 0x000fe4000001ff00 */
[----:B------:R-:W-:Y:S02]  /*05e0*/  CS2R R60, SRZ ;  /* 0x00000000003c7805 */ /* 0x000fe4000001ff00 */
[----:B------:R-:W-:-:S02]  /*05f0*/  CS2R R66, SRZ ;  /* 0x0000000000427805 */ /* 0x000fc4000001ff00 */
[----:B------:R-:W-:Y:S02]  /*0600*/  CS2R R64, SRZ ;  /* 0x0000000000407805 */ /* 0x000fe4000001ff00 */
[----:B---3--:R-:W-:-:S04]  /*0610*/  SHF.R.S32.HI R129, RZ, 0x1f, R2 ;  /* 0x0000001fff817819 */ /* 0x008fc80000011402 */
[----:B------:R-:W-:-:S04]  /*0620*/  LEA.HI R129, R129, R2, RZ, 0x5 ;  /* 0x0000000281817211 */ /* 0x000fc800078f28ff */
[----:B------:R-:W-:Y:S02]  /*0630*/  LOP3.LUT R7, R129, 0xffffffe0, RZ, 0xc0, !PT ;  /* 0xffffffe081077812 */ /* 0x000fe400078ec0ff */
[----:B------:R-:W-:-:S03]  /*0640*/  SHF.R.S32.HI R129, RZ, 0x5, R129 ;  /* 0x00000005ff817819 */ /* 0x000fc60000011481 */
[----:B------:R-:W-:-:S05]  /*0650*/  IMAD.IADD R7, R2, 0x1, -R7 ;  /* 0x0000000102077824 */ /* 0x000fca00078e0a07 */
[----:B------:R-:W-:-:S04]  /*0660*/  SHF.R.S32.HI R22, RZ, 0x1f, R7 ;  /* 0x0000001fff167819 */ /* 0x000fc80000011407 */
[----:B------:R-:W-:-:S04]  /*0670*/  LEA.HI R22, R22, R7, RZ, 0x4 ;  /* 0x0000000716167211 */ /* 0x000fc800078f20ff */
[----:B------:R-:W-:Y:S02]  /*0680*/  SHF.R.S32.HI R84, RZ, 0x4, R22 ;  /* 0x00000004ff547819 */ /* 0x000fe40000011416 */
[----:B------:R-:W-:-:S03]  /*0690*/  LOP3.LUT R22, R22, 0xfffffff0, RZ, 0xc0, !PT ;  /* 0xfffffff016167812 */ /* 0x000fc600078ec0ff */
[----:B------:R-:W-:Y:S02]  /*06a0*/  IMAD R34, R129, 0x10, R84 ;  /* 0x0000001081227824 */ /* 0x000fe400078e0254 */
[----:B------:R-:W-:Y:S02]  /*06b0*/  IMAD.IADD R22, R7, 0x1, -R22 ;  /* 0x0000000107167824 */ /* 0x000fe400078e0a16 */
[----:B------:R-:W-:Y:S02]  /*06c0*/  IMAD R3, R3, 0x40, R34 ;  /* 0x0000004003037824 */ /* 0x000fe400078e0222 */
[--C-:B------:R-:W-:Y:S02]  /*06d0*/  IMAD.IADD R86, R22, 0x1, R85.reuse ;  /* 0x0000000116567824 */ /* 0x100fe400078e0255 */
[C---:B------:R-:W-:Y:S01]  /*06e0*/  VIADD R21, R3.reuse, 0x2 ;  /* 0x0000000203157836 */ /* 0x040fe20000000000 */
[C---:B------:R-:W-:Y:S01]  /*06f0*/  ISETP.GE.AND P0, PT, R3.reuse, UR20, PT ;  /* 0x0000001403007c0c */ /* 0x040fe2000bf06270 */
[C---:B------:R-:W-:Y:S01]  /*0700*/  VIADD R7, R3.reuse, 0x4 ;  /* 0x0000000403077836 */ /* 0x040fe20000000000 */
[----:B------:R-:W-:Y:S01]  /*0710*/  SHF.R.S32.HI R87, RZ, 0x1f, R86 ;  /* 0x0000001fff577819 */ /* 0x000fe20000011456 */
[----:B------:R-:W-:Y:S01]  /*0720*/  VIADD R6, R3, 0x6 ;  /* 0x0000000603067836 */ /* 0x000fe20000000000 */
[----:B------:R-:W-:Y:S01]  /*0730*/  ISETP.GE.AND P1, PT, R21, UR20, PT ;  /* 0x0000001415007c0c */ /* 0x000fe2000bf26270 */
[----:B------:R-:W-:Y:S01]  /*0740*/  IMAD R32, R33, 0x40, R22 ;  /* 0x0000004021207824 */ /* 0x000fe200078e0216 */
[----:B------:R-:W-:Y:S01]  /*0750*/  ISETP.GE.AND P2, PT, R7, UR20, PT ;  /* 0x0000001407007c0c */ /* 0x000fe2000bf46270 */
[----:B------:R-:W-:Y:S01]  /*0760*/  IMAD R20, R129, -0xe, R34 ;  /* 0xfffffff281147824 */ /* 0x000fe200078e0222 */
[----:B------:R-:W-:Y:S01]  /*0770*/  P2R R119, PR, RZ, 0x1 ;  /* 0x00000001ff777803 */ /* 0x000fe20000000000 */
[----:B------:R-:W-:Y:S01]  /*0780*/  VIADD R105, R32, UR4 ;  /* 0x0000000420697c36 */ /* 0x000fe20008000000 */
[----:B------:R-:W-:Y:S01]  /*0790*/  ISETP.GE.AND P3, PT, R6, UR20, PT ;  /* 0x0000001406007c0c */ /* 0x000fe2000bf66270 */
[----:B------:R-:W-:Y:S01]  /*07a0*/  IMAD.IADD R19, R20, 0x1, R85 ;  /* 0x0000000114137824 */ /* 0x000fe200078e0255 */
[CC--:B------:R-:W-:Y:S01]  /*07b0*/  ISETP.LT.AND P0, PT, R86.reuse, R108.reuse, !P0 ;  /* 0x0000006c5600720c */ /* 0x0c0fe20004701270 */
[C---:B------:R-:W-:Y:S01]  /*07c0*/  VIADD R17, R86.reuse, 0x10 ;  /* 0x0000001056117836 */ /* 0x040fe20000000000 */
[----:B------:R-:W-:Y:S01]  /*07d0*/  P2R R118, PR, RZ, 0x2 ;  /* 0x00000002ff767803 */ /* 0x000fe20000000000 */
[C---:B------:R-:W-:Y:S01]  /*07e0*/  VIADD R13, R19.reuse, 0x10 ;  /* 0x00000010130d7836 */ /* 0x040fe20000000000 */
[----:B------:R-:W-:Y:S01]  /*07f0*/  P2R R117, PR, RZ, 0x4 ;  /* 0x00000004ff757803 */ /* 0x000fe20000000000 */
[C---:B------:R-:W-:Y:S01]  /*0800*/  VIADD R15, R86.reuse, 0x20 ;  /* 0x00000020560f7836 */ /* 0x040fe20000000000 */
[----:B------:R-:W-:Y:S01]  /*0810*/  P2R R116, PR, RZ, 0x8 ;  /* 0x00000008ff747803 */ /* 0x000fe20000000000 */
[C---:B------:R-:W-:Y:S01]  /*0820*/  VIADD R23, R19.reuse, 0x20 ;  /* 0x0000002013177836 */ /* 0x040fe20000000000 */
[CC--:B------:R-:W-:Y:S01]  /*0830*/  ISETP.LT.AND P1, PT, R86.reuse, R108.reuse, !P1 ;  /* 0x0000006c5600720c */ /* 0x0c0fe20004f21270 */
[----:B------:R-:W-:Y:S01]  /*0840*/  VIADD R25, R19, 0x30 ;  /* 0x0000003013197836 */ /* 0x000fe20000000000 */
[----:B------:R-:W-:Y:S01]  /*0850*/  BAR.SYNC.DEFER_BLOCKING 0x0 ;  /* 0x0000000000007b1d */ /* 0x000fe20000010000 */
[----:B------:R-:W-:-:S02]  /*0860*/  ISETP.LT.AND P2, PT, R86, R108, !P2 ;  /* 0x0000006c5600720c */ /* 0x000fc40005741270 */
[----:B------:R-:W-:Y:S02]  /*0870*/  SEL R0, RZ, 0x1, !P0 ;  /* 0x00000001ff007807 */ /* 0x000fe40004000000 */
[-C--:B------:R-:W-:Y:S02]  /*0880*/  ISETP.LT.AND P3, PT, R86, R108.reuse, !P3 ;  /* 0x0000006c5600720c */ /* 0x080fe40005f61270 */
[----:B------:R-:W-:Y:S02]  /*0890*/  ISETP.GE.AND P4, PT, R32, UR21, PT ;  /* 0x0000001520007c0c */ /* 0x000fe4000bf86270 */
[----:B------:R-:W-:Y:S02]  /*08a0*/  P2R R0, PR, R0, 0xf ;  /* 0x0000000f00007803 */ /* 0x000fe40000000000 */
[----:B------:R-:W-:Y:S02]  /*08b0*/  ISETP.NE.AND P3, PT, RZ, UR18, PT ;  /* 0x00000012ff007c0c */ /* 0x000fe4000bf65270 */
[----:B------:R-:W-:-:S02]  /*08c0*/  ISETP.LT.AND P1, PT, R19, R108, !P4 ;  /* 0x0000006c1300720c */ /* 0x000fc40006721270 */
[----:B------:R-:W-:Y:S01]  /*08d0*/  P2R R8, PR, RZ, 0x8 ;  /* 0x00000008ff087803 */ /* 0x000fe20000000000 */
[----:B------:R-:W-:Y:S01]  /*08e0*/  VIADD R8, R32, 0x10 ;  /* 0x0000001020087836 */ /* 0x000fe20000000000 */
[----:B------:R-:W-:Y:S02]  /*08f0*/  ISETP.LE.OR P0, PT, R19, R105, !P3 ;  /* 0x000000691300720c */ /* 0x000fe40005f03670 */
[----:B------:R-:W-:Y:S01]  /*0900*/  P2R R111, PR, RZ, 0x10 ;  /* 0x00000010ff6f7803 */ /* 0x000fe20000000000 */
[C---:B------:R-:W-:Y:S01]  /*0910*/  VIADD R104, R8.reuse, UR4 ;  /* 0x0000000408687c36 */ /* 0x040fe20008000000 */
[----:B------:R-:W-:Y:S02]  /*0920*/  PLOP3.LUT P5, PT, P1, P0, PT, 0x80, 0x0 ;  /* 0x000000000000781c */ /* 0x000fe40000fa1070 */
[----:B------:R-:W-:Y:S01]  /*0930*/  ISETP.GE.AND P2, PT, R8, UR21, PT ;  /* 0x0000001508007c0c */ /* 0x000fe2000bf46270 */
[----:B------:R-:W-:Y:S01]  /*0940*/  VIADD R8, R32, 0x20 ;  /* 0x0000002020087836 */ /* 0x000fe20000000000 */
[----:B------:R-:W-:-:S02]  /*0950*/  ISETP.GT.AND P0, PT, R105, R19, PT ;  /* 0x000000136900720c */ /* 0x000fc40003f04270 */
[----:B------:R-:W-:Y:S01]  /*0960*/  P2R R110, PR, RZ, 0x4 ;  /* 0x00000004ff6e7803 */ /* 0x000fe20000000000 */
[C---:B------:R-:W-:Y:S01]  /*0970*/  VIADD R103, R8.reuse, UR4 ;  /* 0x0000000408677c36 */ /* 0x040fe20008000000 */
[----:B------:R-:W-:Y:S02]  /*0980*/  SEL R11, RZ, 0x1, P0 ;  /* 0x00000001ff0b7807 */ /* 0x000fe40000000000 */
[C---:B------:R-:W-:Y:S02]  /*0990*/  ISETP.LT.AND P1, PT, R19.reuse, R108, !P2 ;  /* 0x0000006c1300720c */ /* 0x040fe40005721270 */
[----:B------:R-:W-:Y:S02]  /*09a0*/  ISETP.LE.OR P0, PT, R19, R104, !P3 ;  /* 0x000000681300720c */ /* 0x000fe40005f03670 */
[----:B------:R-:W-:Y:S01]  /*09b0*/  ISETP.GE.AND P2, PT, R8, UR21, PT ;  /* 0x0000001508007c0c */ /* 0x000fe2000bf46270 */
[----:B------:R-:W-:Y:S01]  /*09c0*/  VIADD R8, R32, 0x30 ;  /* 0x0000003020087836 */ /* 0x000fe20000000000 */
[----:B------:R-:W-:-:S02]  /*09d0*/  PLOP3.LUT P4, PT, P1, P0, PT, 0x80, 0x0 ;  /* 0x000000000000781c */ /* 0x000fc40000f81070 */
[CC--:B------:R-:W-:Y:S01]  /*09e0*/  ISETP.LT.AND P1, PT, R19.reuse, R108.reuse, !P2 ;  /* 0x0000006c1300720c */ /* 0x0c0fe20005721270 */
[C---:B------:R-:W-:Y:S01]  /*09f0*/  VIADD R102, R8.reuse, UR4 ;  /* 0x0000000408667c36 */ /* 0x040fe20008000000 */
[----:B------:R-:W-:Y:S01]  /*0a00*/  ISETP.LE.OR P0, PT, R19, R103, !P3 ;  /* 0x000000671300720c */ /* 0x000fe20005f03670 */
[----:B------:R-:W-:Y:S01]  /*0a10*/  ULDC.64 UR4, c[0x0][0x230] ;  /* 0x00008c0000047ab9 */ /* 0x000fe20000000a00 */
[----:B------:R-:W-:Y:S01]  /*0a20*/  ISETP.GE.AND P6, PT, R8, UR21, PT ;  /* 0x0000001508007c0c */ /* 0x000fe2000bfc6270 */
[----:B------:R-:W-:Y:S01]  /*0a30*/  UIADD3.X UR21, UR9, UR9, URZ, UP1, !UPT ;  /* 0x0000000909157290 */ /* 0x000fe20008ffe43f */
[----:B------:R-:W-:Y:S01]  /*0a40*/  P2R R109, PR, RZ, 0x4 ;  /* 0x00000004ff6d7803 */ /* 0x000fe20000000000 */
[----:B------:R-:W-:Y:S01]  /*0a50*/  UIADD3 UR25, UP2, UP1, UR25, UR25, UR25 ;  /* 0x0000001919197290 */ /* 0x000fe2000f95e019 */
[----:B------:R-:W-:Y:S01]  /*0a60*/  PLOP3.LUT P2, PT, P1, P0, PT, 0x80, 0x0 ;  /* 0x000000000000781c */ /* 0x000fe20000f41070 */
[----:B------:R-:W-:Y:S01]  /*0a70*/  IMAD.WIDE.U32 R26, R3, UR4, R86 ;  /* 0x00000004031a7c25 */ /* 0x000fe2000f8e0056 */
[C---:B------:R-:W-:Y:S01]  /*0a80*/  ISETP.LT.AND P1, PT, R19.reuse, R108, !P6 ;  /* 0x0000006c1300720c */ /* 0x040fe20007721270 */
[----:B------:R-:W-:Y:S01]  /*0a90*/  UIADD3.X UR21, UR21, UR21, UR21, UP2, UP1 ;  /* 0x0000001515157290 */ /* 0x000fe200097e2415 */
[----:B------:R-:W-:Y:S01]  /*0aa0*/  ISETP.LE.OR P0, PT, R19, R102, !P3 ;  /* 0x000000661300720c */ /* 0x000fe20005f03670 */
[----:B------:R-:W-:Y:S01]  /*0ab0*/  UIADD3 UR33, UP1, UP0, UR29, UR8, UR25 ;  /* 0x000000081d217290 */ /* 0x000fe2000f83e019 */
[----:B------:R-:W-:-:S02]  /*0ac0*/  LOP3.LUT R11, R11, UR18, RZ, 0xfc, !PT ;  /* 0x000000120b0b7c12 */ /* 0x000fc4000f8efcff */
[----:B------:R-:W-:Y:S01]  /*0ad0*/  PLOP3.LUT P3, PT, P1, P0, PT, 0x80, 0x0 ;  /* 0x000000000000781c */ /* 0x000fe20000f61070 */
[----:B------:R-:W-:Y:S01]  /*0ae0*/  UIADD3.X UR32, UR28, UR9, UR21, UP1, UP0 ;  /* 0x000000091c207290 */ /* 0x000fe20008fe0415 */
[-C--:B------:R-:W-:Y:S01]  /*0af0*/  ISETP.GT.AND P0, PT, R104, R19.reuse, PT ;  /* 0x000000136800720c */ /* 0x080fe20003f04270 */
[----:B------:R-:W-:Y:S01]  /*0b00*/  UIADD3 UR31, UP0, UR8, UR16, URZ ;  /* 0x00000010081f7290 */ /* 0x000fe2000ff1e03f */
[----:B------:R-:W-:Y:S01]  /*0b10*/  PRMT R11, R11, 0x9910, RZ ;  /* 0x000099100b0b7816 */ /* 0x000fe200000000ff */
[----:B------:R-:W-:Y:S01]  /*0b20*/  IMAD.U32 R31, RZ, RZ, UR33 ;  /* 0x00000021ff1f7e24 */ /* 0x000fe2000f8e00ff */
[----:B------:R-:W-:Y:S01]  /*0b30*/  SEL R10, RZ, 0x1, P0 ;  /* 0x00000001ff0a7807 */ /* 0x000fe20000000000 */
[----:B------:R-:W-:Y:S01]  /*0b40*/  UIADD3.X UR30, UR9, UR17, URZ, UP0, !UPT ;  /* 0x00000011091e7290 */ /* 0x000fe200087fe43f */
[----:B------:R-:W-:Y:S01]  /*0b50*/  ISETP.GT.AND P0, PT, R103, R19, PT ;  /* 0x000000136700720c */ /* 0x000fe20003f04270 */
[----:B------:R-:W-:Y:S01]  /*0b60*/  UIADD3 UR33, UP1, UP0, UR25, UR33, UR31 ;  /* 0x0000002119217290 */ /* 0x000fe2000f83e01f */
[----:B------:R-:W-:-:S02]  /*0b70*/  LOP3.LUT R10, R10, UR18, RZ, 0xfc, !PT ;  /* 0x000000120a0a7c12 */ /* 0x000fc4000f8efcff */
[----:B------:R-:W-:Y:S02]  /*0b80*/  SEL R9, RZ, 0x1, P0 ;  /* 0x00000001ff097807 */ /* 0x000fe40000000000 */
[----:B------:R-:W-:Y:S02]  /*0b90*/  ISETP.GT.AND P0, PT, R102, R19, PT ;  /* 0x000000136600720c */ /* 0x000fe40003f04270 */
[----:B------:R-:W-:Y:S02]  /*0ba0*/  LOP3.LUT R9, R9, UR18, RZ, 0xfc, !PT ;  /* 0x0000001209097c12 */ /* 0x000fe4000f8efcff */
[----:B------:R-:W-:Y:S02]  /*0bb0*/  SEL R8, RZ, 0x1, P0 ;  /* 0x00000001ff087807 */ /* 0x000fe40000000000 */
[----:B------:R-:W-:Y:S02]  /*0bc0*/  PRMT R10, R10, 0x9910, RZ ;  /* 0x000099100a0a7816 */ /* 0x000fe400000000ff */
[----:B------:R-:W-:-:S02]  /*0bd0*/  LOP3.LUT R8, R8, UR18, RZ, 0xfc, !PT ;  /* 0x0000001208087c12 */ /* 0x000fc4000f8efcff */
[----:B------:R-:W-:Y:S02]  /*0be0*/  PRMT R9, R9, 0x9910, RZ ;  /* 0x0000991009097816 */ /* 0x000fe400000000ff */
[----:B------:R-:W-:Y:S02]  /*0bf0*/  PRMT R8, R8, 0x9910, RZ ;  /* 0x0000991008087816 */ /* 0x000fe400000000ff */
[----:B------:R-:W-:Y:S02]  /*0c00*/  ISETP.NE.AND P0, PT, R11, RZ, P5 ;  /* 0x000000ff0b00720c */ /* 0x000fe40002f05270 */
[----:B------:R-:W-:Y:S02]  /*0c10*/  ISETP.NE.AND P1, PT, R10, RZ, P4 ;  /* 0x000000ff0a00720c */ /* 0x000fe40002725270 */
[----:B------:R-:W-:Y:S02]  /*0c20*/  ISETP.NE.AND P2, PT, R9, RZ, P2 ;  /* 0x000000ff0900720c */ /* 0x000fe40001745270 */
[----:B------:R-:W-:-:S02]  /*0c30*/  ISETP.NE.AND P3, PT, R8, RZ, P3 ;  /* 0x000000ff0800720c */ /* 0x000fc40001f65270 */
[----:B------:R-:W-:Y:S02]  /*0c40*/  SEL R18, RZ, 0x1, !P0 ;  /* 0x00000001ff127807 */ /* 0x000fe40004000000 */
[----:B------:R-:W-:Y:S02]  /*0c50*/  ISETP.NE.AND P5, PT, R111, RZ, PT ;  /* 0x000000ff6f00720c */ /* 0x000fe40003fa5270 */
[----:B------:R-:W-:Y:S02]  /*0c60*/  P2R R18, PR, R18, 0xf ;  /* 0x0000000f12127803 */ /* 0x000fe40000000000 */
[----:B------:R-:W-:Y:S02]  /*0c70*/  ISETP.GE.AND P3, PT, R3, UR20, PT ;  /* 0x0000001403007c0c */ /* 0x000fe4000bf66270 */
[----:B------:R-:W-:Y:S02]  /*0c80*/  ISETP.GE.AND P1, PT, R21, UR20, PT ;  /* 0x0000001415007c0c */ /* 0x000fe4000bf26270 */
[----:B------:R-:W-:-:S02]  /*0c90*/  ISETP.LT.AND P0, PT, R17, R108, !P3 ;  /* 0x0000006c1100720c */ /* 0x000fc40005f01270 */
[----:B------:R-:W-:Y:S02]  /*0ca0*/  ISETP.GE.AND P2, PT, R7, UR20, PT ;  /* 0x0000001407007c0c */ /* 0x000fe4000bf46270 */
[----:B------:R-:W-:Y:S02]  /*0cb0*/  ISETP.GE.AND P3, PT, R6, UR20, PT ;  /* 0x0000001406007c0c */ /* 0x000fe4000bf66270 */
[----:B------:R-:W-:Y:S02]  /*0cc0*/  SEL R16, RZ, 0x1, !P0 ;  /* 0x00000001ff107807 */ /* 0x000fe40004000000 */
[CC--:B------:R-:W-:Y:S02]  /*0cd0*/  ISETP.LT.AND P1, PT, R17.reuse, R108.reuse, !P1 ;  /* 0x0000006c1100720c */ /* 0x0c0fe40004f21270 */
[CC--:B------:R-:W-:Y:S02]  /*0ce0*/  ISETP.LT.AND P2, PT, R17.reuse, R108.reuse, !P2 ;  /* 0x0000006c1100720c */ /* 0x0c0fe40005741270 */
[----:B------:R-:W-:-:S02]  /*0cf0*/  ISETP.LT.AND P3, PT, R17, R108, !P3 ;  /* 0x0000006c1100720c */ /* 0x000fc40005f61270 */
[----:B------:R-:W-:Y:S02]  /*0d00*/  ISETP.NE.AND P4, PT, R110, RZ, PT ;  /* 0x000000ff6e00720c */ /* 0x000fe40003f85270 */
[----:B------:R-:W-:Y:S02]  /*0d10*/  P2R R16, PR, R16, 0xf ;  /* 0x0000000f10107803 */ /* 0x000fe40000000000 */
[----:B------:R-:W-:Y:S02]  /*0d20*/  ISETP.NE.AND P3, PT, RZ, UR18, PT ;  /* 0x00000012ff007c0c */ /* 0x000fe4000bf65270 */
[C---:B------:R-:W-:Y:S02]  /*0d30*/  ISETP.LT.AND P1, PT, R13.reuse, R108, !P5 ;  /* 0x0000006c0d00720c */ /* 0x040fe40006f21270 */
[----:B------:R-:W-:Y:S02]  /*0d40*/  ISETP.LE.OR P0, PT, R13, R105, !P3 ;  /* 0x000000690d00720c */ /* 0x000fe40005f03670 */
[----:B------:R-:W-:-:S02]  /*0d50*/  ISETP.NE.AND P2, PT, R109, RZ, PT ;  /* 0x000000ff6d00720c */ /* 0x000fc40003f45270 */
[----:B------:R-:W-:Y:S02]  /*0d60*/  PLOP3.LUT P5, PT, P1, P0, PT, 0x80, 0x0 ;  /* 0x000000000000781c */ /* 0x000fe40000fa1070 */
[C---:B------:R-:W-:Y:S02]  /*0d70*/  ISETP.LT.AND P1, PT, R13.reuse, R108, !P4 ;  /* 0x0000006c0d00720c */ /* 0x040fe40006721270 */
[C---:B------:R-:W-:Y:S02]  /*0d80*/  ISETP.LE.OR P0, PT, R13.reuse, R104, !P3 ;  /* 0x000000680d00720c */ /* 0x040fe40005f03670 */
[----:B------:R-:W-:Y:S02]  /*0d90*/  SHF.R.S32.HI R28, RZ, 0x1f, R19 ;  /* 0x0000001fff1c7819 */ /* 0x000fe40000011413 */
[----:B------:R-:W-:Y:S02]  /*0da0*/  PLOP3.LUT P4, PT, P1, P0, PT, 0x80, 0x0 ;  /* 0x000000000000781c */ /* 0x000fe40000f81070 */
[----:B------:R-:W-:-:S02]  /*0db0*/  ISETP.LT.AND P1, PT, R13, R108, !P2 ;  /* 0x0000006c0d00720c */ /* 0x000fc40005721270 */
[C---:B------:R-:W-:Y:S02]  /*0dc0*/  ISETP.LE.OR P0, PT, R13.reuse, R103, !P3 ;  /* 0x000000670d00720c */ /* 0x040fe40005f03670 */
[----:B------:R-:W-:Y:S02]  /*0dd0*/  SHF.R.S32.HI R33, RZ, 0x1f, R32 ;  /* 0x0000001fff217819 */ /* 0x000fe40000011420 */
[----:B------:R-:W-:Y:S02]  /*0de0*/  PLOP3.LUT P2, PT, P1, P0, PT, 0x80, 0x0 ;  /* 0x000000000000781c */ /* 0x000fe40000f41070 */
[C---:B------:R-:W-:Y:S02]  /*0df0*/  ISETP.LT.AND P1, PT, R13.reuse, R108, !P6 ;  /* 0x0000006c0d00720c */ /* 0x040fe40007721270 */
[----:B------:R-:W-:-:S04]  /*0e00*/  ISETP.LE.OR P0, PT, R13, R102, !P3 ;  /* 0x000000660d00720c */ /* 0x000fc80005f03670 */
[----:B------:R-:W-:Y:S02]  /*0e10*/  PLOP3.LUT P3, PT, P1, P0, PT, 0x80, 0x0 ;  /* 0x000000000000781c */ /* 0x000fe40000f61070 */
[----:B------:R-:W-:-:S04]  /*0e20*/  ISETP.GT.AND P0, PT, R105, R13, PT ;  /* 0x0000000d6900720c */ /* 0x000fc80003f04270 */
[----:B------:R-:W-:Y:S02]  /*0e30*/  SEL R11, RZ, 0x1, P0 ;  /* 0x00000001ff0b7807 */ /* 0x000fe40000000000 */
[-C--:B------:R-:W-:Y:S02]  /*0e40*/  ISETP.GT.AND P0, PT, R104, R13.reuse, PT ;  /* 0x0000000d6800720c */ /* 0x080fe40003f04270 */
[----:B------:R-:W-:Y:S02]  /*0e50*/  LOP3.LUT R11, R11, UR18, RZ, 0xfc, !PT ;  /* 0x000000120b0b7c12 */ /* 0x000fe4000f8efcff */
[----:B------:R-:W-:Y:S02]  /*0e60*/  SEL R10, RZ, 0x1, P0 ;  /* 0x00000001ff0a7807 */ /* 0x000fe40000000000 */
[----:B------:R-:W-:Y:S02]  /*0e70*/  ISETP.GT.AND P0, PT, R103, R13, PT ;  /* 0x0000000d6700720c */ /* 0x000fe40003f04270 */
        /* <DEDUP_REMOVED lines=9> */
[----:B------:R-:W-:Y:S02]  /*0f10*/  PRMT R8, R8, 0x9910, RZ ;  /* 0x0000991008087816 */ /* 0x000fe400000000ff */
[----:B------:R-:W-:Y:S02]  /*0f20*/  ISETP.NE.AND P0, PT, R11, RZ, P5 ;  /* 0x000000ff0b00720c */ /* 0x000fe40002f05270 */
[----:B------:R-:W-:Y:S02]  /*0f30*/  ISETP.NE.AND P1, PT, R10, RZ, P4 ;  /* 0x000000ff0a00720c */ /* 0x000fe40002725270 */
[----:B------:R-:W-:-:S02]  /*0f40*/  ISETP.NE.AND P2, PT, R9, RZ, P2 ;  /* 0x000000ff0900720c */ /* 0x000fc40001745270 */
[----:B------:R-:W-:Y:S02]  /*0f50*/  ISETP.NE.AND P3, PT, R8, RZ, P3 ;  /* 0x000000ff0800720c */ /* 0x000fe40001f65270 */
[----:B------:R-:W-:Y:S02]  /*0f60*/  SEL R14, RZ, 0x1, !P0 ;  /* 0x00000001ff0e7807 */ /* 0x000fe40004000000 */
[----:B------:R-:W-:Y:S02]  /*0f70*/  ISETP.NE.AND P5, PT, R111, RZ, PT ;  /* 0x000000ff6f00720c */ /* 0x000fe40003fa5270 */
[----:B------:R-:W-:Y:S02]  /*0f80*/  P2R R14, PR, R14, 0xf ;  /* 0x0000000f0e0e7803 */ /* 0x000fe40000000000 */
[----:B------:R-:W-:Y:S02]  /*0f90*/  ISETP.GE.AND P3, PT, R3, UR20, PT ;  /* 0x0000001403007c0c */ /* 0x000fe4000bf66270 */
[----:B------:R-:W-:-:S02]  /*0fa0*/  ISETP.GE.AND P1, PT, R21, UR20, PT ;  /* 0x0000001415007c0c */ /* 0x000fc4000bf26270 */
[-C--:B------:R-:W-:Y:S02]  /*0fb0*/  ISETP.LT.AND P0, PT, R15, R108.reuse, !P3 ;  /* 0x0000006c0f00720c */ /* 0x080fe40005f01270 */
[----:B------:R-:W-:Y:S02]  /*0fc0*/  ISETP.GE.AND P2, PT, R7, UR20, PT ;  /* 0x0000001407007c0c */ /* 0x000fe4000bf46270 */
[----:B------:R-:W-:Y:S02]  /*0fd0*/  ISETP.GE.AND P3, PT, R6, UR20, PT ;  /* 0x0000001406007c0c */ /* 0x000fe4000bf66270 */
[----:B------:R-:W-:Y:S02]  /*0fe0*/  SEL R13, RZ, 0x1, !P0 ;  /* 0x00000001ff0d7807 */ /* 0x000fe40004000000 */
[CC--:B------:R-:W-:Y:S02]  /*0ff0*/  ISETP.LT.AND P1, PT, R15.reuse, R108.reuse, !P1 ;  /* 0x0000006c0f00720c */ /* 0x0c0fe40004f21270 */
[----:B------:R-:W-:-:S02]  /*1000*/  ISETP.LT.AND P2, PT, R15, R108, !P2 ;  /* 0x0000006c0f00720c */ /* 0x000fc40005741270 */
[-C--:B------:R-:W-:Y:S02]  /*1010*/  ISETP.LT.AND P3, PT, R15, R108.reuse, !P3 ;  /* 0x0000006c0f00720c */ /* 0x080fe40005f61270 */
[----:B------:R-:W-:Y:S02]  /*1020*/  ISETP.NE.AND P4, PT, R110, RZ, PT ;  /* 0x000000ff6e00720c */ /* 0x000fe40003f85270 */
[----:B------:R-:W-:Y:S02]  /*1030*/  P2R R13, PR, R13, 0xf ;  /* 0x0000000f0d0d7803 */ /* 0x000fe40000000000 */
[----:B------:R-:W-:Y:S02]  /*1040*/  ISETP.NE.AND P3, PT, RZ, UR18, PT ;  /* 0x00000012ff007c0c */ /* 0x000fe4000bf65270 */
[C---:B------:R-:W-:Y:S02]  /*1050*/  ISETP.LT.AND P1, PT, R23.reuse, R108, !P5 ;  /* 0x0000006c1700720c */ /* 0x040fe40006f21270 */
[----:B------:R-:W-:-:S02]  /*1060*/  ISETP.LE.OR P0, PT, R23, R105, !P3 ;  /* 0x000000691700720c */ /* 0x000fc40005f03670 */
[----:B------:R-:W-:Y:S02]  /*1070*/  ISETP.NE.AND P2, PT, R109, RZ, PT ;  /* 0x000000ff6d00720c */ /* 0x000fe40003f45270 */
[----:B------:R-:W-:Y:S02]  /*1080*/  PLOP3.LUT P5, PT, P1, P0, PT, 0x80, 0x0 ;  /* 0x000000000000781c */ /* 0x000fe40000fa1070 */
[C---:B------:R-:W-:Y:S02]  /*1090*/  ISETP.LT.AND P1, PT, R23.reuse, R108, !P4 ;  /* 0x0000006c1700720c */ /* 0x040fe40006721270 */
[----:B------:R-:W-:-:S04]  /*10a0*/  ISETP.LE.OR P0, PT, R23, R104, !P3 ;  /* 0x000000681700720c */ /* 0x000fc80005f03670 */
[----:B------:R-:W-:Y:S02]  /*10b0*/  PLOP3.LUT P4, PT, P1, P0, PT, 0x80, 0x0 ;  /* 0x000000000000781c */ /* 0x000fe40000f81070 */
[C---:B------:R-:W-:Y:S02]  /*10c0*/  ISETP.LT.AND P1, PT, R23.reuse, R108, !P2 ;  /* 0x0000006c1700720c */ /* 0x040fe40005721270 */
[----:B------:R-:W-:-:S04]  /*10d0*/  ISETP.LE.OR P0, PT, R23, R103, !P3 ;  /* 0x000000671700720c */ /* 0x000fc80005f03670 */
        /* <DEDUP_REMOVED lines=20> */
[----:B------:R-:W-:Y:S01]  /*1220*/  ISETP.NE.AND P0, PT, R11, RZ, P5 ;  /* 0x000000ff0b00720c */ /* 0x000fe20002f05270 */
[----:B------:R-:W-:Y:S01]  /*1230*/  VIADD R11, R86, 0x30 ;  /* 0x00000030560b7836 */ /* 0x000fe20000000000 */
        /* <DEDUP_REMOVED lines=39> */
[----:B------:R-:W-:Y:S01]  /*14b0*/  ISETP.GT.AND P0, PT, R102, R25, PT ;  /* 0x000000196600720c */ /* 0x000fe20003f04270 */
[----:B------:R-:W-:Y:S01]  /*14c0*/  VIADD R25, R19, 0x40 ;  /* 0x0000004013197836 */ /* 0x000fe20000000000 */
        /* <DEDUP_REMOVED lines=10> */
[----:B------:R-:W-:Y:S01]  /*1570*/  ISETP.NE.AND P2, PT, R9, RZ, P2 ;  /* 0x000000ff0900720c */ /* 0x000fe20001745270 */
[----:B------:R-:W-:Y:S01]  /*1580*/  VIADD R9, R86, 0x40 ;  /* 0x0000004056097836 */ /* 0x000fe20000000000 */
        /* <DEDUP_REMOVED lines=34> */
[----:B------:R-:W-:-:S02]  /*17b0*/  PRMT R24, R24, 0x9910, RZ ;  /* 0x0000991018187816 */ /* 0x000fc400000000ff */
[----:B------:R-:W-:Y:S02]  /*17c0*/  SEL R21, RZ, 0x1, P0 ;  /* 0x00000001ff157807 */ /* 0x000fe40000000000 */
[----:B------:R-:W-:Y:S02]  /*17d0*/  ISETP.GT.AND P0, PT, R102, R25, PT ;  /* 0x000000196600720c */ /* 0x000fe40003f04270 */
[----:B------:R-:W-:Y:S02]  /*17e0*/  LOP3.LUT R23, R23, UR18, RZ, 0xfc, !PT ;  /* 0x0000001217177c12 */ /* 0x000fe4000f8efcff */
[----:B------:R-:W-:Y:S02]  /*17f0*/  SEL R6, RZ, 0x1, P0 ;  /* 0x00000001ff067807 */ /* 0x000fe40000000000 */
[----:B------:R-:W-:Y:S02]  /*1800*/  ISETP.NE.AND P0, PT, R24, RZ, P5 ;  /* 0x000000ff1800720c */ /* 0x000fe40002f05270 */
[----:B------:R-:W-:-:S02]  /*1810*/  LOP3.LUT R6, R6, UR18, RZ, 0xfc, !PT ;  /* 0x0000001206067c12 */ /* 0x000fc4000f8efcff */
[----:B------:R-:W-:Y:S02]  /*1820*/  SHF.R.S32.HI R24, RZ, 0x1f, R3 ;  /* 0x0000001fff187819 */ /* 0x000fe40000011403 */
[----:B------:R-:W-:Y:S02]  /*1830*/  LOP3.LUT R21, R21, UR18, RZ, 0xfc, !PT ;  /* 0x0000001215157c12 */ /* 0x000fe4000f8efcff */
[----:B------:R-:W-:Y:S01]  /*1840*/  PRMT R6, R6, 0x9910, RZ ;  /* 0x0000991006067816 */ /* 0x000fe200000000ff */
[----:B------:R-:W-:Y:S01]  /*1850*/  IMAD R24, R24, UR4, RZ ;  /* 0x0000000418187c24 */ /* 0x000fe2000f8e02ff */
[----:B------:R-:W-:Y:S02]  /*1860*/  PRMT R23, R23, 0x9910, RZ ;  /* 0x0000991017177816 */ /* 0x000fe400000000ff */
[----:B------:R-:W-:Y:S01]  /*1870*/  PRMT R21, R21, 0x9910, RZ ;  /* 0x0000991015157816 */ /* 0x000fe200000000ff */
[----:B------:R-:W-:Y:S01]  /*1880*/  IMAD R24, R3, UR5, R24 ;  /* 0x0000000503187c24 */ /* 0x000fe2000f8e0218 */
[----:B------:R-:W-:Y:S01]  /*1890*/  ISETP.NE.AND P3, PT, R6, RZ, P3 ;  /* 0x000000ff0600720c */ /* 0x000fe20001f65270 */
[----:B------:R-:W-:Y:S01]  /*18a0*/  ULDC.64 UR4, c[0x0][0x258] ;  /* 0x0000960000047ab9 */ /* 0x000fe20000000a00 */
[----:B------:R-:W-:Y:S01]  /*18b0*/  ISETP.NE.AND P1, PT, R23, RZ, P4 ;  /* 0x000000ff1700720c */ /* 0x000fe20002725270 */
[----:B------:R-:W-:Y:S01]  /*18c0*/  IMAD.IADD R24, R27, 0x1, R24 ;  /* 0x000000011b187824 */ /* 0x000fe200078e0218 */
[----:B------:R-:W-:Y:S01]  /*18d0*/  ISETP.NE.AND P2, PT, R21, RZ, P2 ;  /* 0x000000ff1500720c */ /* 0x000fe20001745270 */
[----:B------:R-:W-:Y:S01]  /*18e0*/  IMAD.U32 R21, RZ, RZ, UR32 ;  /* 0x00000020ff157e24 */ /* 0x000fe2000f8e00ff */
[----:B------:R-:W-:Y:S01]  /*18f0*/  SEL R6, RZ, 0x1, !P0 ;  /* 0x00000001ff067807 */ /* 0x000fe20004000000 */
[----:B------:R-:W-:Y:S01]  /*1900*/  UIADD3.X UR32, UR21, UR32, UR30, UP1, UP0 ;  /* 0x0000002015207290 */ /* 0x000fe20008fe041e */
[----:B------:R-:W-:Y:S01]  /*1910*/  IMAD R28, R28, UR4, RZ ;  /* 0x000000041c1c7c24 */ /* 0x000fe2000f8e02ff */
[----:B------:R-:W-:Y:S01]  /*1920*/  UIADD3 UR33, UP0, UR33, UR29, URZ ;  /* 0x0000001d21217290 */ /* 0x000fe2000ff1e03f */
[----:B------:R-:W-:Y:S01]  /*1930*/  P2R R6, PR, R6, 0xf ;  /* 0x0000000f06067803 */ /* 0x000fe20000000000 */
[C---:B------:R-:W-:Y:S01]  /*1940*/  IMAD.WIDE.U32 R32, R19.reuse, UR4, R32 ;  /* 0x0000000413207c25 */ /* 0x040fe2000f8e0020 */
[C---:B----4-:R-:W-:Y:S01]  /*1950*/  LEA R4, P0, R26.reuse, R4, 0x3 ;  /* 0x000000041a047211 */ /* 0x050fe200078018ff */
[----:B------:R-:W-:Y:S01]  /*1960*/  UIADD3.X UR32, UR32, UR28, URZ, UP0, !UPT ;  /* 0x0000001c20207290 */ /* 0x000fe200087fe43f */
[----:B------:R-:W2:Y:S01]  /*1970*/  S2UR UR4, SR_CgaCtaId ;  /* 0x00000000000479c3 */ /* 0x000ea20000008800 */
[----:B------:R-:W-:Y:S01]  /*1980*/  IMAD.U32 R27, RZ, RZ, UR33 ;  /* 0x00000021ff1b7e24 */ /* 0x000fe2000f8e00ff */
[----:B------:R-:W-:Y:S01]  /*1990*/  LEA.HI.X R5, R26, R5, R24, 0x3, P0 ;  /* 0x000000051a057211 */ /* 0x000fe200000f1c18 */
[----:B------:R-:W-:Y:S01]  /*19a0*/  UIADD3 UR33, UP1, UP0, UR25, UR33, UR31 ;  /* 0x0000002119217290 */ /* 0x000fe2000f83e01f */
[----:B------:R-:W-:Y:S01]  /*19b0*/  IADD3 R30, P1, P0, R4, UR16, R31 ;  /* 0x00000010041e7c10 */ /* 0x000fe2000f83e01f */
[----:B------:R-:W-:Y:S01]  /*19c0*/  IMAD R28, R19, UR5, R28 ;  /* 0x00000005131c7c24 */ /* 0x000fe2000f8e021c */
[----:B------:R-:W-:-:S02]  /*19d0*/  ISETP.NE.AND P4, PT, R111, RZ, PT ;  /* 0x000000ff6f00720c */ /* 0x000fc40003f85270 */
[----:B------:R-:W-:Y:S01]  /*19e0*/  IADD3.X R31, R5, UR17, R21, P1, P0 ;  /* 0x00000011051f7c10 */ /* 0x000fe20008fe0415 */
[----:B------:R-:W-:Y:S01]  /*19f0*/  IMAD.U32 R21, RZ, RZ, UR32 ;  /* 0x00000020ff157e24 */ /* 0x000fe2000f8e00ff */
[----:B------:R-:W-:Y:S01]  /*1a00*/  UIADD3.X UR32, UR21, UR32, UR30, UP1, UP0 ;  /* 0x0000002015207290 */ /* 0x000fe20008fe041e */
[----:B------:R-:W-:Y:S01]  /*1a10*/  IADD3 R26, P1, P0, R4, UR16, R27 ;  /* 0x00000010041a7c10 */ /* 0x000fe2000f83e01b */
[----:B------:R-:W-:Y:S01]  /*1a20*/  UIADD3 UR33, UP0, UR33, UR29, URZ ;  /* 0x0000001d21217290 */ /* 0x000fe2000ff1e03f */
[----:B------:R-:W-:Y:S01]  /*1a30*/  IMAD.IADD R28, R33, 0x1, R28 ;  /* 0x00000001211c7824 */ /* 0x000fe200078e021c */
[----:B------:R-:W-:Y:S01]  /*1a40*/  UIADD3 UR35, UP1, UR12, -UR10, URZ ;  /* 0x8000000a0c237290 */ /* 0x000fe2000ff3e03f */
[----:B------:R-:W-:Y:S01]  /*1a50*/  IADD3.X R27, R5, UR17, R21, P1, P0 ;  /* 0x00000011051b7c10 */ /* 0x000fe20008fe0415 */
[----:B------:R-:W-:Y:S01]  /*1a60*/  UIADD3.X UR32, UR32, UR28, URZ, UP0, !UPT ;  /* 0x0000001c20207290 */ /* 0x000fe200087fe43f */
[----:B------:R-:W-:Y:S01]  /*1a70*/  ISETP.NE.AND P2, PT, RZ, UR18, PT ;  /* 0x00000012ff007c0c */ /* 0x000fe2000bf45270 */
[----:B------:R-:W-:Y:S01]  /*1a80*/  UIADD3 UR37, UP0, UR14, UR10, URZ ;  /* 0x0000000a0e257290 */ /* 0x000fe2000ff1e03f */
[----:B------:R-:W-:Y:S01]  /*1a90*/  IMAD.U32 R25, RZ, RZ, UR33 ;  /* 0x00000021ff197e24 */ /* 0x000fe2000f8e00ff */
[----:B------:R-:W-:Y:S01]  /*1aa0*/  UIADD3.X UR5, UR13, ~UR11, URZ, UP1, !UPT ;  /* 0x8000000b0d057290 */ /* 0x000fe20008ffe43f */
[----:B------:R-:W-:Y:S01]  /*1ab0*/  ISETP.NE.AND P3, PT, R110, RZ, PT ;  /* 0x000000ff6e00720c */ /* 0x000fe20003f65270 */
[----:B------:R-:W-:Y:S01]  /*1ac0*/  UIADD3 UR34, UP1, UR35, UR14, URZ ;  /* 0x0000000e23227290 */ /* 0x000fe2000ff3e03f */
[----:B------:R-:W-:Y:S01]  /*1ad0*/  IMAD.U32 R21, RZ, RZ, UR32 ;  /* 0x00000020ff157e24 */ /* 0x000fe2000f8e00ff */
[----:B------:R-:W-:Y:S01]  /*1ae0*/  UIADD3.X UR36, UR15, UR11, URZ, UP0, !UPT ;  /* 0x0000000b0f247290 */ /* 0x000fe200087fe43f */
[----:B------:R-:W-:Y:S01]  /*1af0*/  IADD3 R24, P1, P0, R4, UR16, R25 ;  /* 0x0000001004187c10 */ /* 0x000fe2000f83e019 */
[----:B------:R-:W-:-:S02]  /*1b00*/  UIADD3.X UR43, UR5, UR15, URZ, UP1, !UPT ;  /* 0x0000000f052b7290 */ /* 0x000fc40008ffe43f */
[----:B------:R-:W-:Y:S01]  /*1b10*/  UIADD3 UR39, UP0, UR37, UR34, URZ ;  /* 0x0000002225277290 */ /* 0x000fe2000ff1e03f */
[----:B------:R-:W-:Y:S02]  /*1b20*/  IADD3.X R25, R5, UR17, R21, P1, P0 ;  /* 0x0000001105197c10 */ /* 0x000fe40008fe0415 */
[C---:B------:R-:W-:Y:S01]  /*1b30*/  LEA R120, P0, R32.reuse, R120, 0x3 ;  /* 0x0000007820787211 */ /* 0x040fe200078018ff */
[----:B------:R-:W-:Y:S02]  /*1b40*/  UIADD3.X UR38, UR36, UR43, URZ, UP0, !UPT ;  /* 0x0000002b24267290 */ /* 0x000fe400087fe43f */
[----:B------:R-:W-:Y:S01]  /*1b50*/  UIADD3 UR41, UP1, UP0, UR37, UR39, UR35 ;  /* 0x0000002725297290 */ /* 0x000fe2000f83e023 */
[----:B------:R-:W-:-:S03]  /*1b60*/  LEA.HI.X R121, R32, R121, R28, 0x3, P0 ;  /* 0x0000007920797211 */ /* 0x000fc600000f1c1c */
[----:B------:R-:W-:Y:S02]  /*1b70*/  UIADD3.X UR40, UR36, UR38, UR5, UP1, UP0 ;  /* 0x0000002624287290 */ /* 0x000fe40008fe0405 */
[----:B------:R-:W-:-:S04]  /*1b80*/  UIADD3 UR41, UP0, UR41, UR35, URZ ;  /* 0x0000002329297290 */ /* 0x000fc8000ff1e03f */
[----:B------:R-:W-:Y:S02]  /*1b90*/  UIADD3.X UR40, UR40, UR5, URZ, UP0, !UPT ;  /* 0x0000000528287290 */ /* 0x000fe400087fe43f */
[----:B------:R-:W-:Y:S01]  /*1ba0*/  IMAD.U32 R43, RZ, RZ, UR41 ;  /* 0x00000029ff2b7e24 */ /* 0x000fe2000f8e00ff */
[----:B------:R-:W-:-:S03]  /*1bb0*/  UIADD3 UR34, UP0, UR34, UR10, URZ ;  /* 0x0000000a22227290 */ /* 0x000fc6000ff1e03f */
[----:B------:R-:W-:Y:S01]  /*1bc0*/  IMAD.U32 R21, RZ, RZ, UR40 ;  /* 0x00000028ff157e24 */ /* 0x000fe2000f8e00ff */
[----:B------:R-:W-:-:S04]  /*1bd0*/  IADD3 R42, P1, P0, R120, UR10, R43 ;  /* 0x0000000a782a7c10 */ /* 0x000fc8000f83e02b */
[----:B------:R-:W-:Y:S01]  /*1be0*/  IADD3.X R43, R121, UR11, R21, P1, P0 ;  /* 0x0000000b792b7c10 */ /* 0x000fe20008fe0415 */
[----:B------:R-:W-:-:S05]  /*1bf0*/  VIADD R21, R3, 0x8 ;  /* 0x0000000803157836 */ /* 0x000fca0000000000 */
[----:B------:R-:W-:Y:S01]  /*1c00*/  ISETP.GE.AND P5, PT, R21, UR20, PT ;  /* 0x0000001415007c0c */ /* 0x000fe2000bfa6270 */
[----:B------:R-:W-:-:S03]  /*1c10*/  VIADD R21, R3, 0xa ;  /* 0x0000000a03157836 */ /* 0x000fc60000000000 */
[CC--:B------:R-:W-:Y:S02]  /*1c20*/  ISETP.LT.AND P0, PT, R86.reuse, R108.reuse, !P5 ;  /* 0x0000006c5600720c */ /* 0x0c0fe40006f01270 */
[----:B------:R-:W-:Y:S01]  /*1c30*/  ISETP.GE.AND P1, PT, R21, UR20, PT ;  /* 0x0000001415007c0c */ /* 0x000fe2000bf26270 */
[C---:B------:R-:W-:Y:S01]  /*1c40*/  VIADD R21, R3.reuse, 0xc ;  /* 0x0000000c03157836 */ /* 0x040fe20000000000 */
[----:B------:R-:W-:Y:S01]  /*1c50*/  SEL R32, RZ, 0x100, !P0 ;  /* 0x00000100ff207807 */ /* 0x000fe20004000000 */
[----:B------:R-:W-:Y:S01]  /*1c60*/  VIADD R3, R3, 0xe ;  /* 0x0000000e03037836 */ /* 0x000fe20000000000 */
[----:B------:R-:W-:Y:S02]  /*1c70*/  P2R R114, PR, RZ, 0x2 ;  /* 0x00000002ff727803 */ /* 0x000fe40000000000 */
[----:B------:R-:W-:Y:S02]  /*1c80*/  ISETP.LT.AND P0, PT, R86, R108, !P1 ;  /* 0x0000006c5600720c */ /* 0x000fe40004f01270 */
[----:B------:R-:W-:-:S02]  /*1c90*/  ISETP.GE.AND P1, PT, R21, UR20, PT ;  /* 0x0000001415007c0c */ /* 0x000fc4000bf26270 */
[----:B------:R-:W-:Y:S02]  /*1ca0*/  SEL R33, RZ, 0x200, !P0 ;  /* 0x00000200ff217807 */ /* 0x000fe40004000000 */
[----:B------:R-:W-:Y:S02]  /*1cb0*/  P2R R113, PR, RZ, 0x2 ;  /* 0x00000002ff717803 */ /* 0x000fe40000000000 */
[----:B------:R-:W-:Y:S02]  /*1cc0*/  ISETP.LT.AND P0, PT, R86, R108, !P1 ;  /* 0x0000006c5600720c */ /* 0x000fe40004f01270 */
[----:B------:R-:W-:Y:S01]  /*1cd0*/  ISETP.GE.AND P1, PT, R3, UR20, PT ;  /* 0x0000001403007c0c */ /* 0x000fe2000bf26270 */
[----:B------:R-:W-:Y:S01]  /*1ce0*/  USHF.R.S32.HI UR20, URZ, 0x1f, UR42 ;  /* 0x0000001f3f147899 */ /* 0x000fe2000801142a */
[----:B------:R-:W-:Y:S02]  /*1cf0*/  SHF.R.S32.HI R3, RZ, 0x1f, R34 ;  /* 0x0000001fff037819 */ /* 0x000fe40000011422 */
[----:B------:R-:W-:Y:S01]  /*1d00*/  SHF.R.S32.HI R21, RZ, 0x1f, R22 ;  /* 0x0000001fff157819 */ /* 0x000fe20000011416 */
[----:B------:R-:W-:Y:S01]  /*1d10*/  ULEA.HI UR42, UR20, UR42, URZ, 0x4 ;  /* 0x0000002a142a7291 */ /* 0x000fe2000f8f203f */
[----:B------:R-:W-:-:S02]  /*1d20*/  LEA.HI R3, R3, R34, RZ, 0x4 ;  /* 0x0000002203037211 */ /* 0x000fc400078f20ff */
[----:B------:R-:W-:Y:S01]  /*1d30*/  LEA.HI R40, R21, R22, RZ, 0x2 ;  /* 0x0000001615287211 */ /* 0x000fe200078f10ff */
[----:B------:R-:W-:Y:S01]  /*1d40*/  USHF.R.S32.HI UR42, URZ, 0x4, UR42 ;  /* 0x000000043f2a7899 */ /* 0x000fe2000801142a */
[----:B------:R-:W-:Y:S01]  /*1d50*/  LOP3.LUT R3, R3, 0xfffffff0, RZ, 0xc0, !PT ;  /* 0xfffffff003037812 */ /* 0x000fe200078ec0ff */
[----:B------:R-:W-:Y:S01]  /*1d60*/  UMOV UR20, 0x400 ;  /* 0x0000040000147882 */ /* 0x000fe20000000000 */
[----:B------:R-:W-:Y:S01]  /*1d70*/  LOP3.LUT R29, R40, 0x7ffffffc, RZ, 0xc0, !PT ;  /* 0x7ffffffc281d7812 */ /* 0x000fe200078ec0ff */
[----:B--2---:R-:W-:Y:S01]  /*1d80*/  ULEA UR4, UR4, UR20, 0x18 ;  /* 0x0000001404047291 */ /* 0x004fe2000f8ec03f */
[----:B------:R-:W-:Y:S01]  /*1d90*/  SEL R28, RZ, 0x400, !P0 ;  /* 0x00000400ff1c7807 */ /* 0x000fe20004000000 */
[----:B------:R-:W-:Y:S01]  /*1da0*/  IMAD.IADD R37, R34, 0x1, -R3 ;  /* 0x0000000122257824 */ /* 0x000fe200078e0a03 */
[----:B------:R-:W-:Y:S01]  /*1db0*/  SHF.R.S32.HI R34, RZ, 0x1f, R39 ;  /* 0x0000001fff227819 */ /* 0x000fe20000011427 */
[----:B------:R-:W-:Y:S01]  /*1dc0*/  IMAD.IADD R36, R22, 0x1, -R29 ;  /* 0x0000000116247824 */ /* 0x000fe200078e0a1d */
[----:B------:R-:W-:Y:S01]  /*1dd0*/  LOP3.LUT R32, R33, R32, R0, 0xfe, !PT ;  /* 0x0000002021207212 */ /* 0x000fe200078efe00 */
[----:B------:R-:W-:Y:S01]  /*1de0*/  UIADD3.X UR20, UR43, UR11, URZ, UP0, !UPT ;  /* 0x0000000b2b147290 */ /* 0x000fe200087fe43f */
[----:B------:R-:W-:Y:S01]  /*1df0*/  SHF.R.S32.HI R46, RZ, 0x1f, R37 ;  /* 0x0000001fff2e7819 */ /* 0x000fe20000011425 */
[----:B------:R-:W-:Y:S01]  /*1e00*/  IMAD.SHL.U32 R36, R36, 0x2, RZ ;  /* 0x0000000224247824 */ /* 0x000fe200078e00ff */
[-C--:B------:R-:W-:Y:S01]  /*1e10*/  LEA.HI R29, R37, R37.reuse, RZ, 0x1 ;  /* 0x00000025251d7211 */ /* 0x080fe200078f08ff */
[----:B------:R-:W-:Y:S01]  /*1e20*/  UIADD3 UR44, UP0, UR34, 0x80, URZ ;  /* 0x00000080222c7890 */ /* 0x000fe2000ff1e03f */
[----:B------:R-:W-:-:S02]  /*1e30*/  LEA.HI R35, R46, R37, RZ, 0x3 ;  /* 0x000000252e237211 */ /* 0x000fc400078f18ff */
[----:B------:R-:W-:Y:S01]  /*1e40*/  LOP3.LUT R38, R29, 0x1ffffffe, RZ, 0xc0, !PT ;  /* 0x1ffffffe1d267812 */ /* 0x000fe200078ec0ff */
[----:B------:R-:W-:Y:S01]  /*1e50*/  UIADD3.X UR43, URZ, UR20, URZ, UP0, !UPT ;  /* 0x000000143f2b7290 */ /* 0x000fe200087fe43f */
[----:B------:R-:W-:Y:S01]  /*1e60*/  LEA.HI R34, R34, R39, RZ, 0x4 ;  /* 0x0000002722227211 */ /* 0x000fe200078f20ff */
[----:B------:R-:W-:Y:S01]  /*1e70*/  UIADD3 UR46, UP0, UR34, 0x100, URZ ;  /* 0x00000100222e7890 */ /* 0x000fe2000ff1e03f */
[--C-:B------:R-:W-:Y:S01]  /*1e80*/  SHF.R.S32.HI R39, RZ, 0x1, R29.reuse ;  /* 0x00000001ff277819 */ /* 0x100fe2000001141d */
[----:B------:R-:W-:Y:S01]  /*1e90*/  IMAD.IADD R38, R37, 0x1, -R38 ;  /* 0x0000000125267824 */ /* 0x000fe200078e0a26 */
[----:B------:R-:W-:Y:S01]  /*1ea0*/  SHF.R.S32.HI R46, RZ, 0x1f, R29 ;  /* 0x0000001fff2e7819 */ /* 0x000fe2000001141d */
[----:B------:R-:W-:Y:S01]  /*1eb0*/  UIADD3.X UR45, URZ, UR20, URZ, UP0, !UPT ;  /* 0x000000143f2d7290 */ /* 0x000fe200087fe43f */
[----:B------:R-:W-:Y:S01]  /*1ec0*/  LEA.HI.SX32 R35, R35, R36, 0x1d ;  /* 0x0000002423237211 */ /* 0x000fe200078feaff */
[----:B------:R-:W-:Y:S01]  /*1ed0*/  UIADD3 UR48, UP0, UR34, 0x180, URZ ;  /* 0x0000018022307890 */ /* 0x000fe2000ff1e03f */
[----:B------:R-:W-:-:S02]  /*1ee0*/  SHF.R.S32.HI R36, RZ, 0x2, R40 ;  /* 0x00000002ff247819 */ /* 0x000fc40000011428 */
[----:B------:R-:W-:Y:S01]  /*1ef0*/  LEA.HI R37, R46, R39, RZ, 0x2 ;  /* 0x000000272e257211 */ /* 0x000fe200078f10ff */
[----:B------:R-:W-:Y:S01]  /*1f00*/  IMAD R38, R38, 0x8, R35 ;  /* 0x0000000826267824 */ /* 0x000fe200078e0223 */
[----:B------:R-:W-:Y:S01]  /*1f10*/  LOP3.LUT R29, R36, 0x2, RZ, 0xc0, !PT ;  /* 0x00000002241d7812 */ /* 0x000fe200078ec0ff */
[----:B------:R-:W-:Y:S01]  /*1f20*/  UIADD3.X UR47, URZ, UR20, URZ, UP0, !UPT ;  /* 0x000000143f2f7290 */ /* 0x000fe200087fe43f */
[----:B------:R-:W-:Y:S02]  /*1f30*/  LOP3.LUT R40, R40, 0xfffffffc, RZ, 0xc0, !PT ;  /* 0xfffffffc28287812 */ /* 0x000fe400078ec0ff */
[----:B------:R-:W-:Y:S02]  /*1f40*/  CS2R R46, SRZ ;  /* 0x00000000002e7805 */ /* 0x000fe4000001ff00 */
[----:B------:R-:W-:Y:S01]  /*1f50*/  LOP3.LUT R37, R37, 0x3fffffc, RZ, 0xc0, !PT ;  /* 0x03fffffc25257812 */ /* 0x000fe200078ec0ff */
[----:B------:R-:W-:Y:S01]  /*1f60*/  IMAD.SHL.U32 R29, R29, 0x4, RZ ;  /* 0x000000041d1d7824 */ /* 0x000fe200078e00ff */
[----:B------:R-:W-:-:S02]  /*1f70*/  LOP3.LUT R36, R36, 0x1, RZ, 0xc0, !PT ;  /* 0x0000000124247812 */ /* 0x000fc400078ec0ff */
[----:B------:R-:W-:Y:S02]  /*1f80*/  IADD3 R40, R40, R39, -R37 ;  /* 0x0000002728287210 */ /* 0x000fe40007ffe825 */
[----:B------:R-:W-:Y:S02]  /*1f90*/  ISETP.LT.AND P0, PT, R86, R108, !P1 ;  /* 0x0000006c5600720c */ /* 0x000fe40004f01270 */
[----:B------:R-:W-:Y:S01]  /*1fa0*/  SHF.R.S32.HI R0, RZ, 0x4, R34 ;  /* 0x00000004ff007819 */ /* 0x000fe20000011422 */
[----:B------:R-:W-:Y:S01]  /*1fb0*/  IMAD R40, R40, 0x40, R3 ;  /* 0x0000004028287824 */ /* 0x000fe200078e0203 */
[----:B------:R-:W-:Y:S02]  /*1fc0*/  LOP3.LUT R29, R29, 0xfffffffc, R36, 0xe2, !PT ;  /* 0xfffffffc1d1d7812 */ /* 0x000fe400078ee224 */
[----:B------:R-:W-:Y:S02]  /*1fd0*/  SEL R23, RZ, 0x800, !P0 ;  /* 0x00000800ff177807 */ /* 0x000fe40004000000 */
[----:B------:R-:W-:-:S02]  /*1fe0*/  VIMNMX R3, R0, UR42, PT ;  /* 0x0000002a00037c48 */ /* 0x000fc4000bfe0100 */
[----:B------:R-:W-:Y:S02]  /*1ff0*/  LOP3.LUT R29, R29, R38, RZ, 0x3c, !PT ;  /* 0x000000261d1d7212 */ /* 0x000fe400078e3cff */
[----:B------:R-:W-:Y:S02]  /*2000*/  P2R R115, PR, RZ, 0x20 ;  /* 0x00000020ff737803 */ /* 0x000fe40000000000 */
[----:B------:R-:W-:Y:S01]  /*2010*/  LOP3.LUT R23, R23, R28, R32, 0xfe, !PT ;  /* 0x0000001c17177212 */ /* 0x000fe200078efe20 */
[----:B------:R-:W-:Y:S01]  /*2020*/  IMAD.IADD R40, R29, 0x1, R40 ;  /* 0x000000011d287824 */ /* 0x000fe200078e0228 */
[----:B------:R-:W-:Y:S02]  /*2030*/  ISETP.NE.AND P5, PT, R3, RZ, PT ;  /* 0x000000ff0300720c */ /* 0x000fe40003fa5270 */
[----:B------:R-:W-:Y:S01]  /*2040*/  IADD3 R44, P0, R4, UR8, RZ ;  /* 0x00000008042c7c10 */ /* 0x000fe2000ff1e0ff */
[----:B------:R-:W-:Y:S01]  /*2050*/  IMAD.SHL.U32 R107, R40, 0x8, RZ ;  /* 0x00000008286b7824 */ /* 0x000fe200078e00ff */
[----:B------:R-:W-:-:S02]  /*2060*/  SEL R29, R23, RZ, P5 ;  /* 0x000000ff171d7207 */ /* 0x000fc40002800000 */
[----:B------:R-:W-:Y:S02]  /*2070*/  CS2R R40, SRZ ;  /* 0x0000000000287805 */ /* 0x000fe4000001ff00 */
[----:B------:R-:W-:Y:S01]  /*2080*/  IADD3.X R45, R5, UR9, RZ, P0, !PT ;  /* 0x00000009052d7c10 */ /* 0x000fe200087fe4ff */
[----:B------:R-:W-:Y:S01]  /*2090*/  VIADD R23, R107, UR4 ;  /* 0x000000046b177c36 */ /* 0x000fe20008000000 */
[C---:B------:R-:W-:Y:S01]  /*20a0*/  LOP3.LUT R32, R29.reuse, 0x100, RZ, 0xc0, !PT ;  /* 0x000001001d207812 */ /* 0x040fe200078ec0ff */
[----:B------:R-:W-:Y:S01]  /*20b0*/  IMAD.SHL.U32 R28, R29, 0x8, RZ ;  /* 0x000000081d1c7824 */ /* 0x000fe200078e00ff */
[----:B------:R-:W-:Y:S02]  /*20c0*/  LOP3.LUT R106, R107, 0x8, RZ, 0x3c, !PT ;  /* 0x000000086b6a7812 */ /* 0x000fe400078e3cff */
[----:B------:R-:W-:Y:S02]  /*20d0*/  SHF.R.U32.HI R32, RZ, 0x5, R32 ;  /* 0x00000005ff207819 */ /* 0x000fe40000011620 */
[----:B------:R-:W-:Y:S01]  /*20e0*/  LOP3.LUT P0, RZ, R28, 0x8, RZ, 0xc0, !PT ;  /* 0x000000081cff7812 */ /* 0x000fe2000780c0ff */
[----:B------:R-:W-:Y:S01]  /*20f0*/  IMAD.SHL.U32 R28, R29, 0x4, RZ ;  /* 0x000000041d1c7824 */ /* 0x000fe200078e00ff */
[----:B------:R-:W-:-:S02]  /*2100*/  P2R R112, PR, RZ, 0x2 ;  /* 0x00000002ff707803 */ /* 0x000fc40000000000 */
[----:B------:R-:W-:-:S04]  /*2110*/  LEA.HI R21, R21, R22, RZ, 0x3 ;  /* 0x0000001615157211 */ /* 0x000fc800078f18ff */
[----:B------:R-:W-:-:S05]  /*2120*/  SHF.R.U32.HI R21, RZ, 0x3, R21 ;  /* 0x00000003ff157819 */ /* 0x000fca0000011615 */
[----:B------:R-:W-:Y:S01]  /*2130*/  @!PT LDS RZ, [RZ] ;  /* 0x00000000fffff984 */ /* 0x000fe20000000800 */
[----:B------:R-:W-:Y:S01]  /*2140*/  @!PT LDS RZ, [RZ] ;  /* 0x00000000fffff984 */ /* 0x000fe20000000800 */
[----:B------:R-:W-:Y:S01]  /*2150*/  @!PT LDS RZ, [RZ] ;  /* 0x00000000fffff984 */ /* 0x000fe20000000800 */
[----:B------:R-:W-:Y:S01]  /*2160*/  LDGSTS.E.LTC128B.64 [R23], desc[UR26][R4.64], P0 ;  /* 0x0000000004177fae */ /* 0x000fe20008121b5a */
[----:B------:R-:W-:Y:S01]  /*2170*/  LOP3.LUT P0, RZ, R28, 0x8, RZ, 0xc0, !PT ;  /* 0x000000081cff7812 */ /* 0x000fe2000780c0ff */
[----:B------:R-:W-:-:S12]  /*2180*/  IMAD.SHL.U32 R28, R29, 0x2, RZ ;  /* 0x000000021d1c7824 */ /* 0x000fd800078e00ff */
[----:B------:R2:W-:Y:S01]  /*2190*/  LDGSTS.E.LTC128B.64 [R23+0x200], desc[UR26][R44.64], P0 ;  /* 0x002000002c177fae */ /* 0x0005e20008121b5a */
[----:B------:R-:W-:-:S04]  /*21a0*/  IADD3 R36, P0, R44, UR8, RZ ;  /* 0x000000082c247c10 */ /* 0x000fc8000ff1e0ff */
[----:B------:R-:W-:Y:S02]  /*21b0*/  IADD3.X R37, R45, UR9, RZ, P0, !PT ;  /* 0x000000092d257c10 */ /* 0x000fe400087fe4ff */
[----:B------:R-:W-:-:S04]  /*21c0*/  IADD3 R34, P0, R36, UR8, RZ ;  /* 0x0000000824227c10 */ /* 0x000fc8000ff1e0ff */
[----:B------:R-:W-:Y:S02]  /*21d0*/  IADD3.X R35, R37, UR9, RZ, P0, !PT ;  /* 0x0000000925237c10 */ /* 0x000fe400087fe4ff */
[----:B------:R-:W-:Y:S01]  /*21e0*/  LOP3.LUT P0, RZ, R28, 0x8, RZ, 0xc0, !PT ;  /* 0x000000081cff7812 */ /* 0x000fe2000780c0ff */
[----:B------:R-:W-:-:S12]  /*21f0*/  VIADD R28, R106, UR4 ;  /* 0x000000046a1c7c36 */ /* 0x000fd80008000000 */
[----:B------:R3:W-:Y:S01]  /*2200*/  LDGSTS.E.LTC128B.64 [R23+0x400], desc[UR26][R36.64], P0 ;  /* 0x0040000024177fae */ /* 0x0007e20008121b5a */
[----:B------:R-:W-:Y:S02]  /*2210*/  LOP3.LUT P0, RZ, R29, 0x8, RZ, 0xc0, !PT ;  /* 0x000000081dff7812 */ /* 0x000fe4000780c0ff */
[----:B--2---:R-:W-:-:S11]  /*2220*/  CS2R R44, SRZ ;  /* 0x00000000002c7805 */ /* 0x004fd6000001ff00 */
[----:B------:R2:W-:Y:S01]  /*2230*/  LDGSTS.E.LTC128B.64 [R23+0x600], desc[UR26][R34.64], P0 ;  /* 0x0060000022177fae */ /* 0x0005e20008121b5a */
[----:B------:R-:W-:-:S04]  /*2240*/  IADD3 R38, P0, R34, UR8, RZ ;  /* 0x0000000822267c10 */ /* 0x000fc8000ff1e0ff */
[----:B------:R-:W-:Y:S02]  /*2250*/  IADD3.X R39, R35, UR9, RZ, P0, !PT ;  /* 0x0000000923277c10 */ /* 0x000fe400087fe4ff */
[----:B------:R-:W-:Y:S02]  /*2260*/  ISETP.NE.U32.AND P0, PT, R32, RZ, PT ;  /* 0x000000ff2000720c */ /* 0x000fe40003f05070 */
[----:B------:R-:W-:-:S04]  /*2270*/  LOP3.LUT R32, R29, 0x200, RZ, 0xc0, !PT ;  /* 0x000002001d207812 */ /* 0x000fc800078ec0ff */
[----:B------:R-:W-:-:S07]  /*2280*/  SHF.R.U32.HI R32, RZ, 0x6, R32 ;  /* 0x00000006ff207819 */ /* 0x000fce0000011620 */
[----:B------:R1:W-:Y:S01]  /*2290*/  LDGSTS.E.LTC128B.64 [R28], desc[UR26][R38.64], P0 ;  /* 0x00000000261c7fae */ /* 0x0003e20008121b5a */
[----:B---3--:R-:W-:-:S04]  /*22a0*/  IADD3 R36, P0, R38, UR8, RZ ;  /* 0x0000000826247c10 */ /* 0x008fc8000ff1e0ff */
[----:B------:R-:W-:Y:S02]  /*22b0*/  IADD3.X R37, R39, UR9, RZ, P0, !PT ;  /* 0x0000000927257c10 */ /* 0x000fe400087fe4ff */
[----:B------:R-:W-:Y:S02]  /*22c0*/  ISETP.NE.U32.AND P0, PT, R32, RZ, PT ;  /* 0x000000ff2000720c */ /* 0x000fe40003f05070 */
[C---:B------:R-:W-:Y:S02]  /*22d0*/  LOP3.LUT R32, R29.reuse, 0x400, RZ, 0xc0, !PT ;  /* 0x000004001d207812 */ /* 0x040fe400078ec0ff */
[----:B------:R-:W-:Y:S02]  /*22e0*/  LOP3.LUT R29, R29, 0x800, RZ, 0xc0, !PT ;  /* 0x000008001d1d7812 */ /* 0x000fe400078ec0ff */
[----:B------:R-:W-:Y:S02]  /*22f0*/  SHF.R.U32.HI R32, RZ, 0x7, R32 ;  /* 0x00000007ff207819 */ /* 0x000fe40000011620 */
[----:B------:R-:W-:-:S05]  /*2300*/  SHF.R.U32.HI R29, RZ, 0x8, R29 ;  /* 0x00000008ff1d7819 */ /* 0x000fca000001161d */
[----:B------:R-:W-:Y:S01]  /*2310*/  LDGSTS.E.LTC128B.64 [R28+0x200], desc[UR26][R36.64], P0 ;  /* 0x00200000241c7fae */ /* 0x000fe20008121b5a */
[----:B--2---:R-:W-:-:S04]  /*2320*/  IADD3 R34, P0, R36, UR8, RZ ;  /* 0x0000000824227c10 */ /* 0x004fc8000ff1e0ff */
[----:B------:R-:W-:Y:S02]  /*2330*/  IADD3.X R35, R37, UR9, RZ, P0, !PT ;  /* 0x0000000925237c10 */ /* 0x000fe400087fe4ff */
[----:B------:R-:W-:Y:S02]  /*2340*/  ISETP.NE.U32.AND P0, PT, R32, RZ, PT ;  /* 0x000000ff2000720c */ /* 0x000fe40003f05070 */
[----:B-1----:R-:W-:-:S11]  /*2350*/  CS2R R38, SRZ ;  /* 0x0000000000267805 */ /* 0x002fd6000001ff00 */
[----:B------:R1:W-:Y:S01]  /*2360*/  LDGSTS.E.LTC128B.64 [R28+0x400], desc[UR26][R34.64], P0 ;  /* 0x00400000221c7fae */ /* 0x0003e20008121b5a */
[----:B------:R-:W-:-:S04]  /*2370*/  IADD3 R32, P0, R34, UR8, RZ ;  /* 0x0000000822207c10 */ /* 0x000fc8000ff1e0ff */
[----:B------:R-:W-:Y:S02]  /*2380*/  IADD3.X R33, R35, UR9, RZ, P0, !PT ;  /* 0x0000000923217c10 */ /* 0x000fe400087fe4ff */
[----:B------:R-:W-:Y:S01]  /*2390*/  ISETP.NE.U32.AND P0, PT, R29, RZ, PT ;  /* 0x000000ff1d00720c */ /* 0x000fe20003f05070 */
[----:B------:R-:W-:-:S05]  /*23a0*/  VIADD R29, R19, 0x8 ;  /* 0x00000008131d7836 */ /* 0x000fca0000000000 */
[----:B------:R-:W-:-:S07]  /*23b0*/  ISETP.LT.AND P1, PT, R29, R108, !P4 ;  /* 0x0000006c1d00720c */ /* 0x000fce0006721270 */
[----:B------:R2:W-:Y:S01]  /*23c0*/  LDGSTS.E.LTC128B.64 [R28+0x600], desc[UR26][R32.64], P0 ;  /* 0x00600000201c7fae */ /* 0x0005e20008121b5a */
[----:B------:R-:W-:-:S04]  /*23d0*/  ISETP.LE.OR P0, PT, R29, R105, !P2 ;  /* 0x000000691d00720c */ /* 0x000fc80005703670 */
[----:B------:R-:W-:Y:S02]  /*23e0*/  PLOP3.LUT P4, PT, P1, P0, PT, 0x80, 0x0 ;  /* 0x000000000000781c */ /* 0x000fe40000f81070 */
[C---:B------:R-:W-:Y:S02]  /*23f0*/  ISETP.LT.AND P1, PT, R29.reuse, R108, !P3 ;  /* 0x0000006c1d00720c */ /* 0x040fe40005f21270 */
[----:B------:R-:W-:-:S04]  /*2400*/  ISETP.LE.OR P0, PT, R29, R104, !P2 ;  /* 0x000000681d00720c */ /* 0x000fc80005703670 */
[----:B------:R-:W-:Y:S02]  /*2410*/  PLOP3.LUT P3, PT, P1, P0, PT, 0x80, 0x0 ;  /* 0x000000000000781c */ /* 0x000fe40000f61070 */
[----:B------:R-:W-:-:S04]  /*2420*/  ISETP.NE.AND P0, PT, R109, RZ, PT ;  /* 0x000000ff6d00720c */ /* 0x000fc80003f05270 */
[C---:B------:R-:W-:Y:S02]  /*2430*/  ISETP.LT.AND P1, PT, R29.reuse, R108, !P0 ;  /* 0x0000006c1d00720c */ /* 0x040fe40004721270 */
[----:B------:R-:W-:-:S04]  /*2440*/  ISETP.LE.OR P0, PT, R29, R103, !P2 ;  /* 0x000000671d00720c */ /* 0x000fc80005703670 */
[----:B------:R-:W-:Y:S02]  /*2450*/  PLOP3.LUT P2, PT, P1, P0, PT, 0x80, 0x0 ;  /* 0x000000000000781c */ /* 0x000fe40000f41070 */
[----:B------:R-:W-:Y:S02]  /*2460*/  ISETP.NE.AND P0, PT, RZ, UR18, PT ;  /* 0x00000012ff007c0c */ /* 0x000fe4000bf05270 */
[C---:B------:R-:W-:Y:S02]  /*2470*/  ISETP.LT.AND P1, PT, R29.reuse, R108, !P6 ;  /* 0x0000006c1d00720c */ /* 0x040fe40007721270 */
[----:B------:R-:W-:-:S04]  /*2480*/  ISETP.LE.OR P0, PT, R29, R102, !P0 ;  /* 0x000000661d00720c */ /* 0x000fc80004703670 */
[----:B------:R-:W-:Y:S02]  /*2490*/  PLOP3.LUT P1, PT, P1, P0, PT, 0x80, 0x0 ;  /* 0x000000000000781c */ /* 0x000fe40000f21070 */
[----:B------:R-:W-:-:S04]  /*24a0*/  ISETP.GT.AND P0, PT, R105, R29, PT ;  /* 0x0000001d6900720c */ /* 0x000fc80003f04270 */
[----:B-1----:R-:W-:Y:S02]  /*24b0*/  SEL R34, RZ, 0x1, P0 ;  /* 0x00000001ff227807 */ /* 0x002fe40000000000 */
[-C--:B------:R-:W-:Y:S02]  /*24c0*/  ISETP.GT.AND P0, PT, R104, R29.reuse, PT ;  /* 0x0000001d6800720c */ /* 0x080fe40003f04270 */
[----:B------:R-:W-:Y:S02]  /*24d0*/  LOP3.LUT R34, R34, UR18, RZ, 0xfc, !PT ;  /* 0x0000001222227c12 */ /* 0x000fe4000f8efcff */
[----:B--2---:R-:W-:Y:S02]  /*24e0*/  SEL R33, RZ, 0x1, P0 ;  /* 0x00000001ff217807 */ /* 0x004fe40000000000 */
[----:B------:R-:W-:Y:S02]  /*24f0*/  ISETP.GT.AND P0, PT, R103, R29, PT ;  /* 0x0000001d6700720c */ /* 0x000fe40003f04270 */
[----:B------:R-:W-:-:S02]  /*2500*/  PRMT R34, R34, 0x9910, RZ ;  /* 0x0000991022227816 */ /* 0x000fc400000000ff */
[----:B------:R-:W-:Y:S02]  /*2510*/  SEL R32, RZ, 0x1, P0 ;  /* 0x00000001ff207807 */ /* 0x000fe40000000000 */
[----:B------:R-:W-:Y:S02]  /*2520*/  ISETP.GT.AND P0, PT, R102, R29, PT ;  /* 0x0000001d6600720c */ /* 0x000fe40003f04270 */
[----:B------:R-:W-:Y:S02]  /*2530*/  LOP3.LUT R33, R33, UR18, RZ, 0xfc, !PT ;  /* 0x0000001221217c12 */ /* 0x000fe4000f8efcff */
[----:B------:R-:W-:Y:S02]  /*2540*/  SEL R29, RZ, 0x1, P0 ;  /* 0x00000001ff1d7807 */ /* 0x000fe40000000000 */
[----:B------:R-:W-:Y:S02]  /*2550*/  ISETP.NE.AND P0, PT, R34, RZ, P4 ;  /* 0x000000ff2200720c */ /* 0x000fe40002705270 */
[----:B------:R-:W-:-:S02]  /*2560*/  PRMT R33, R33, 0x9910, RZ ;  /* 0x0000991021217816 */ /* 0x000fc400000000ff */
[----:B------:R-:W-:Y:S02]  /*2570*/  LOP3.LUT R32, R32, UR18, RZ, 0xfc, !PT ;  /* 0x0000001220207c12 */ /* 0x000fe4000f8efcff */
[----:B------:R-:W-:Y:S02]  /*2580*/  SEL R34, RZ, 0x100, !P0 ;  /* 0x00000100ff227807 */ /* 0x000fe40004000000 */
[----:B------:R-:W-:Y:S02]  /*2590*/  ISETP.NE.AND P0, PT, R33, RZ, P3 ;  /* 0x000000ff2100720c */ /* 0x000fe40001f05270 */
[----:B------:R-:W-:Y:S02]  /*25a0*/  PRMT R32, R32, 0x9910, RZ ;  /* 0x0000991020207816 */ /* 0x000fe400000000ff */
[----:B------:R-:W-:Y:S02]  /*25b0*/  LOP3.LUT R29, R29, UR18, RZ, 0xfc, !PT ;  /* 0x000000121d1d7c12 */ /* 0x000fe4000f8efcff */
[----:B------:R-:W-:-:S02]  /*25c0*/  SEL R33, RZ, 0x200, !P0 ;  /* 0x00000200ff217807 */ /* 0x000fc40004000000 */
[----:B------:R-:W-:Y:S02]  /*25d0*/  ISETP.NE.AND P0, PT, R32, RZ, P2 ;  /* 0x000000ff2000720c */ /* 0x000fe40001705270 */
[----:B------:R-:W-:Y:S02]  /*25e0*/  PRMT R29, R29, 0x9910, RZ ;  /* 0x000099101d1d7816 */ /* 0x000fe400000000ff */
[----:B------:R-:W-:Y:S02]  /*25f0*/  SEL R32, RZ, 0x400, !P0 ;  /* 0x00000400ff207807 */ /* 0x000fe40004000000 */
[----:B------:R-:W-:Y:S02]  /*2600*/  ISETP.NE.AND P0, PT, R29, RZ, P1 ;  /* 0x000000ff1d00720c */ /* 0x000fe40000f05270 */
[----:B------:R-:W-:Y:S02]  /*2610*/  LOP3.LUT R18, R33, R34, R18, 0xfe, !PT ;  /* 0x0000002221127212 */ /* 0x000fe400078efe12 */
[----:B------:R-:W-:-:S02]  /*2620*/  SHF.R.S32.HI R33, RZ, 0x1f, R20 ;  /* 0x0000001fff217819 */ /* 0x000fc40000011414 */
[----:B------:R-:W-:Y:S02]  /*2630*/  SEL R29, RZ, 0x800, !P0 ;  /* 0x00000800ff1d7807 */ /* 0x000fe40004000000 */
[----:B------:R-:W-:Y:S02]  /*2640*/  LEA.HI R33, R33, R20, RZ, 0x2 ;  /* 0x0000001421217211 */ /* 0x000fe400078f10ff */
[----:B------:R-:W-:Y:S01]  /*2650*/  LOP3.LUT R18, R29, R32, R18, 0xfe, !PT ;  /* 0x000000201d127212 */ /* 0x000fe200078efe12 */
[C---:B------:R-:W-:Y:S01]  /*2660*/  IMAD.SHL.U32 R32, R22.reuse, 0x4, RZ ;  /* 0x0000000416207824 */ /* 0x040fe200078e00ff */
[----:B------:R-:W-:Y:S02]  /*2670*/  LOP3.LUT R29, R22, 0x6, RZ, 0xc0, !PT ;  /* 0x00000006161d7812 */ /* 0x000fe400078ec0ff */
[----:B------:R-:W-:Y:S02]  /*2680*/  LOP3.LUT R33, R33, 0xfffffffc, RZ, 0xc0, !PT ;  /* 0xfffffffc21217812 */ /* 0x000fe400078ec0ff */
[----:B------:R-:W-:-:S02]  /*2690*/  SHF.R.U32.HI R29, RZ, 0x1, R29 ;  /* 0x00000001ff1d7819 */ /* 0x000fc4000001161d */
[----:B------:R-:W-:Y:S01]  /*26a0*/  SEL R18, R18, RZ, P5 ;  /* 0x000000ff12127207 */ /* 0x000fe20002800000 */
[----:B------:R-:W-:Y:S01]  /*26b0*/  IMAD.IADD R35, R20, 0x1, -R33 ;  /* 0x0000000114237824 */ /* 0x000fe200078e0a21 */
[----:B------:R-:W-:Y:S02]  /*26c0*/  LOP3.LUT R32, R29, 0x4, R32, 0xf8, !PT ;  /* 0x000000041d207812 */ /* 0x000fe400078ef820 */
[----:B------:R-:W-:Y:S01]  /*26d0*/  LOP3.LUT R29, R33, R29, RZ, 0xfc, !PT ;  /* 0x0000001d211d7212 */ /* 0x000fe200078efcff */
[----:B------:R-:W-:Y:S01]  /*26e0*/  IMAD.SHL.U32 R20, R35, 0x2, RZ ;  /* 0x0000000223147824 */ /* 0x000fe200078e00ff */
[----:B------:R-:W-:Y:S02]  /*26f0*/  LOP3.LUT R32, R32, 0x1, R35, 0x78, !PT ;  /* 0x0000000120207812 */ /* 0x000fe400078e7823 */
[----:B------:R-:W-:Y:S02]  /*2700*/  ISETP.NE.AND P1, PT, R115, RZ, PT ;  /* 0x000000ff7300720c */ /* 0x000fe40003f25270 */
[----:B------:R-:W-:Y:S01]  /*2710*/  ISETP.NE.AND P2, PT, R114, RZ, PT ;  /* 0x000000ff7200720c */ /* 0x000fe20003f45270 */
[----:B------:R-:W-:Y:S01]  /*2720*/  IMAD R21, R32, 0x2, R21 ;  /* 0x0000000220157824 */ /* 0x000fe200078e0215 */
[----:B------:R-:W-:-:S02]  /*2730*/  ISETP.NE.AND P3, PT, R113, RZ, PT ;  /* 0x000000ff7100720c */ /* 0x000fc40003f65270 */
[----:B------:R-:W-:Y:S02]  /*2740*/  ISETP.NE.AND P4, PT, R112, RZ, PT ;  /* 0x000000ff7000720c */ /* 0x000fe40003f85270 */
[----:B------:R-:W-:Y:S02]  /*2750*/  LOP3.LUT R20, R21, 0x4, R20, 0x78, !PT ;  /* 0x0000000415147812 */ /* 0x000fe400078e7814 */
[----:B------:R-:W-:-:S03]  /*2760*/  ISETP.NE.AND P5, PT, R3, 0x1, PT ;  /* 0x000000010300780c */ /* 0x000fc60003fa5270 */
[----:B------:R-:W-:Y:S02]  /*2770*/  IMAD R29, R29, 0x40, R20 ;  /* 0x000000401d1d7824 */ /* 0x000fe400078e0214 */
[----:B------:R-:W-:-:S03]  /*2780*/  IMAD.SHL.U32 R20, R18, 0x8, RZ ;  /* 0x0000000812147824 */ /* 0x000fc600078e00ff */
[----:B------:R-:W-:Y:S02]  /*2790*/  LEA R101, R29, UR4, 0x3 ;  /* 0x000000041d657c11 */ /* 0x000fe4000f8e18ff */
[----:B------:R-:W-:Y:S01]  /*27a0*/  LOP3.LUT P0, RZ, R20, 0x8, RZ, 0xc0, !PT ;  /* 0x0000000814ff7812 */ /* 0x000fe2000780c0ff */
[----:B------:R-:W-:-:S12]  /*27b0*/  IMAD.SHL.U32 R20, R18, 0x4, RZ ;  /* 0x0000000412147824 */ /* 0x000fd800078e00ff */
[----:B------:R-:W-:Y:S01]  /*27c0*/  LDGSTS.E.LTC128B.64 [R101+0xa000], desc[UR26][R120.64], P0 ;  /* 0x0a00000078657fae */ /* 0x000fe20008121b5a */
[----:B------:R-:W-:Y:S01]  /*27d0*/  LOP3.LUT P0, RZ, R20, 0x8, RZ, 0xc0, !PT ;  /* 0x0000000814ff7812 */ /* 0x000fe2000780c0ff */
[----:B------:R-:W-:-:S12]  /*27e0*/  IMAD.SHL.U32 R20, R18, 0x2, RZ ;  /* 0x0000000212147824 */ /* 0x000fd800078e00ff */
[----:B------:R-:W-:Y:S01]  /*27f0*/  LDGSTS.E.LTC128B.64 [R101+0xa080], desc[UR26][R120.64+0x80], P0 ;  /* 0x0a08008078657fae */ /* 0x000fe20008121b5a */
[----:B------:R-:W-:Y:S02]  /*2800*/  LOP3.LUT P0, RZ, R20, 0x8, RZ, 0xc0, !PT ;  /* 0x0000000814ff7812 */ /* 0x000fe4000780c0ff */
[----:B------:R-:W-:-:S04]  /*2810*/  LOP3.LUT R20, R18, 0x100, RZ, 0xc0, !PT ;  /* 0x0000010012147812 */ /* 0x000fc800078ec0ff */
[----:B------:R-:W-:-:S07]  /*2820*/  SHF.R.U32.HI R20, RZ, 0x5, R20 ;  /* 0x00000005ff147819 */ /* 0x000fce0000011614 */
[----:B------:R-:W-:Y:S01]  /*2830*/  LDGSTS.E.LTC128B.64 [R101+0xa100], desc[UR26][R120.64+0x100], P0 ;  /* 0x0a10010078657fae */ /* 0x000fe20008121b5a */
[----:B------:R-:W-:-:S13]  /*2840*/  LOP3.LUT P0, RZ, R18, 0x8, RZ, 0xc0, !PT ;  /* 0x0000000812ff7812 */ /* 0x000fda000780c0ff */
[----:B------:R-:W-:Y:S01]  /*2850*/  LDGSTS.E.LTC128B.64 [R101+0xa180], desc[UR26][R120.64+0x180], P0 ;  /* 0x0a18018078657fae */ /* 0x000fe20008121b5a */
[----:B------:R-:W-:-:S04]  /*2860*/  IADD3 R32, P0, R120, UR14, RZ ;  /* 0x0000000e78207c10 */ /* 0x000fc8000ff1e0ff */
[----:B------:R-:W-:Y:S02]  /*2870*/  IADD3.X R33, R121, UR15, RZ, P0, !PT ;  /* 0x0000000f79217c10 */ /* 0x000fe400087fe4ff */
[----:B------:R-:W-:Y:S02]  /*2880*/  ISETP.NE.U32.AND P0, PT, R20, RZ, PT ;  /* 0x000000ff1400720c */ /* 0x000fe40003f05070 */
[----:B------:R-:W-:-:S04]  /*2890*/  LOP3.LUT R20, R18, 0x200, RZ, 0xc0, !PT ;  /* 0x0000020012147812 */ /* 0x000fc800078ec0ff */
[----:B------:R-:W-:-:S07]  /*28a0*/  SHF.R.U32.HI R20, RZ, 0x6, R20 ;  /* 0x00000006ff147819 */ /* 0x000fce0000011614 */
[----:B------:R-:W-:Y:S01]  /*28b0*/  LDGSTS.E.LTC128B.64 [R101+0xb000], desc[UR26][R32.64], P0 ;  /* 0x0b00000020657fae */ /* 0x000fe20008121b5a */
[----:B------:R-:W-:Y:S02]  /*28c0*/  ISETP.NE.U32.AND P0, PT, R20, RZ, PT ;  /* 0x000000ff1400720c */ /* 0x000fe40003f05070 */
[C---:B------:R-:W-:Y:S02]  /*28d0*/  LOP3.LUT R20, R18.reuse, 0x400, RZ, 0xc0, !PT ;  /* 0x0000040012147812 */ /* 0x040fe400078ec0ff */
[----:B------:R-:W-:Y:S02]  /*28e0*/  LOP3.LUT R18, R18, 0x800, RZ, 0xc0, !PT ;  /* 0x0000080012127812 */ /* 0x000fe400078ec0ff */
[----:B------:R-:W-:Y:S02]  /*28f0*/  SHF.R.U32.HI R20, RZ, 0x7, R20 ;  /* 0x00000007ff147819 */ /* 0x000fe40000011614 */
[----:B------:R-:W-:-:S05]  /*2900*/  SHF.R.U32.HI R18, RZ, 0x8, R18 ;  /* 0x00000008ff127819 */ /* 0x000fca0000011612 */
[----:B------:R-:W-:Y:S01]  /*2910*/  LDGSTS.E.LTC128B.64 [R101+0xb080], desc[UR26][R32.64+0x80], P0 ;  /* 0x0b08008020657fae */ /* 0x000fe20008121b5a */
[----:B------:R-:W-:-:S13]  /*2920*/  ISETP.NE.U32.AND P0, PT, R20, RZ, PT ;  /* 0x000000ff1400720c */ /* 0x000fda0003f05070 */
[----:B------:R-:W-:Y:S01]  /*2930*/  LDGSTS.E.LTC128B.64 [R101+0xb100], desc[UR26][R32.64+0x100], P0 ;  /* 0x0b10010020657fae */ /* 0x000fe20008121b5a */
[----:B------:R-:W-:-:S13]  /*2940*/  ISETP.NE.U32.AND P0, PT, R18, RZ, PT ;  /* 0x000000ff1200720c */ /* 0x000fda0003f05070 */
[----:B------:R1:W-:Y:S01]  /*2950*/  LDGSTS.E.LTC128B.64 [R101+0xb180], desc[UR26][R32.64+0x180], P0 ;  /* 0x0b18018020657fae */ /* 0x0003e20008121b5a */
[----:B------:R-:W-:-:S03]  /*2960*/  ISETP.LT.AND P0, PT, R17, R108, !P1 ;  /* 0x0000006c1100720c */ /* 0x000fc60004f01270 */
[----:B------:R-:W0:Y:S01]  /*2970*/  LDGDEPBAR ;  /* 0x00000000000079af */ /* 0x000e220000000000 */
[----:B------:R-:W-:Y:S02]  /*2980*/  SEL R20, RZ, 0x100, !P0 ;  /* 0x00000100ff147807 */ /* 0x000fe40004000000 */
[CC--:B------:R-:W-:Y:S02]  /*2990*/  ISETP.LT.AND P0, PT, R17.reuse, R108.reuse, !P2 ;  /* 0x0000006c1100720c */ /* 0x0c0fe40005701270 */
[----:B------:R-:W-:Y:S02]  /*29a0*/  ISETP.NE.AND P2, PT, RZ, UR18, PT ;  /* 0x00000012ff007c0c */ /* 0x000fe4000bf45270 */
[----:B------:R-:W-:Y:S02]  /*29b0*/  SEL R21, RZ, 0x200, !P0 ;  /* 0x00000200ff157807 */ /* 0x000fe40004000000 */
[----:B------:R-:W-:Y:S02]  /*29c0*/  ISETP.LT.AND P0, PT, R17, R108, !P3 ;  /* 0x0000006c1100720c */ /* 0x000fe40005f01270 */
[----:B------:R-:W-:-:S02]  /*29d0*/  LOP3.LUT R16, R21, R20, R16, 0xfe, !PT ;  /* 0x0000001415107212 */ /* 0x000fc400078efe10 */
[----:B------:R-:W-:Y:S02]  /*29e0*/  SEL R18, RZ, 0x400, !P0 ;  /* 0x00000400ff127807 */ /* 0x000fe40004000000 */
[----:B------:R-:W-:Y:S02]  /*29f0*/  ISETP.LT.AND P0, PT, R17, R108, !P4 ;  /* 0x0000006c1100720c */ /* 0x000fe40006701270 */
[----:B------:R-:W-:Y:S02]  /*2a00*/  ISETP.NE.AND P4, PT, R111, RZ, PT ;  /* 0x000000ff6f00720c */ /* 0x000fe40003f85270 */
[----:B------:R-:W-:Y:S02]  /*2a10*/  SEL R17, RZ, 0x800, !P0 ;  /* 0x00000800ff117807 */ /* 0x000fe40004000000 */
[----:B------:R-:W-:Y:S02]  /*2a20*/  IADD3 R34, P0, R30, UR8, RZ ;  /* 0x000000081e227c10 */ /* 0x000fe4000ff1e0ff */
[----:B------:R-:W-:-:S02]  /*2a30*/  LOP3.LUT R17, R17, R18, R16, 0xfe, !PT ;  /* 0x0000001211117212 */ /* 0x000fc400078efe10 */
[----:B------:R-:W-:Y:S02]  /*2a40*/  IADD3.X R35, R31, UR9, RZ, P0, !PT ;  /* 0x000000091f237c10 */ /* 0x000fe400087fe4ff */
[----:B------:R-:W-:Y:S02]  /*2a50*/  SEL R17, R17, RZ, P5 ;  /* 0x000000ff11117207 */ /* 0x000fe40002800000 */
[----:B------:R-:W-:-:S03]  /*2a60*/  ISETP.NE.AND P3, PT, R110, RZ, PT ;  /* 0x000000ff6e00720c */ /* 0x000fc60003f65270 */
[----:B------:R-:W-:-:S05]  /*2a70*/  IMAD.SHL.U32 R16, R17, 0x8, RZ ;  /* 0x0000000811107824 */ /* 0x000fca00078e00ff */
[----:B------:R-:W-:Y:S01]  /*2a80*/  LOP3.LUT P0, RZ, R16, 0x8, RZ, 0xc0, !PT ;  /* 0x0000000810ff7812 */ /* 0x000fe2000780c0ff */
[----:B------:R-:W-:-:S12]  /*2a90*/  IMAD.SHL.U32 R16, R17, 0x4, RZ ;  /* 0x0000000411107824 */ /* 0x000fd800078e00ff */
[----:B------:R2:W-:Y:S01]  /*2aa0*/  LDGSTS.E.LTC128B.64 [R23+0x2000], desc[UR26][R30.64], P0 ;  /* 0x020000001e177fae */ /* 0x0005e20008121b5a */
[----:B------:R-:W-:Y:S01]  /*2ab0*/  LOP3.LUT P0, RZ, R16, 0x8, RZ, 0xc0, !PT ;  /* 0x0000000810ff7812 */ /* 0x000fe2000780c0ff */
[----:B------:R-:W-:-:S12]  /*2ac0*/  IMAD.SHL.U32 R16, R17, 0x2, RZ ;  /* 0x0000000211107824 */ /* 0x000fd800078e00ff */
[----:B------:R-:W-:Y:S01]  /*2ad0*/  LDGSTS.E.LTC128B.64 [R23+0x2200], desc[UR26][R34.64], P0 ;  /* 0x0220000022177fae */ /* 0x000fe20008121b5a */
[----:B------:R-:W-:-:S04]  /*2ae0*/  IADD3 R36, P0, R34, UR8, RZ ;  /* 0x0000000822247c10 */ /* 0x000fc8000ff1e0ff */
[----:B------:R-:W-:Y:S02]  /*2af0*/  IADD3.X R37, R35, UR9, RZ, P0, !PT ;  /* 0x0000000923257c10 */ /* 0x000fe400087fe4ff */
[----:B-1----:R-:W-:-:S04]  /*2b00*/  IADD3 R32, P0, R36, UR8, RZ ;  /* 0x0000000824207c10 */ /* 0x002fc8000ff1e0ff */
[----:B------:R-:W-:Y:S02]  /*2b10*/  IADD3.X R33, R37, UR9, RZ, P0, !PT ;  /* 0x0000000925217c10 */ /* 0x000fe400087fe4ff */
[----:B------:R-:W-:Y:S02]  /*2b20*/  LOP3.LUT P0, RZ, R16, 0x8, RZ, 0xc0, !PT ;  /* 0x0000000810ff7812 */ /* 0x000fe4000780c0ff */
[----:B------:R-:W-:-:S04]  /*2b30*/  LOP3.LUT R16, R17, 0x100, RZ, 0xc0, !PT ;  /* 0x0000010011107812 */ /* 0x000fc800078ec0ff */
[----:B------:R-:W-:-:S07]  /*2b40*/  SHF.R.U32.HI R16, RZ, 0x5, R16 ;  /* 0x00000005ff107819 */ /* 0x000fce0000011610 */
[----:B------:R-:W-:Y:S01]  /*2b50*/  LDGSTS.E.LTC128B.64 [R23+0x2400], desc[UR26][R36.64], P0 ;  /* 0x0240000024177fae */ /* 0x000fe20008121b5a */
[----:B------:R-:W-:-:S13]  /*2b60*/  LOP3.LUT P0, RZ, R17, 0x8, RZ, 0xc0, !PT ;  /* 0x0000000811ff7812 */ /* 0x000fda000780c0ff */
[----:B------:R1:W-:Y:S01]  /*2b70*/  LDGSTS.E.LTC128B.64 [R23+0x2600], desc[UR26][R32.64], P0 ;  /* 0x0260000020177fae */ /* 0x0003e20008121b5a */
[----:B--2---:R-:W-:-:S04]  /*2b80*/  IADD3 R30, P0, R32, UR8, RZ ;  /* 0x00000008201e7c10 */ /* 0x004fc8000ff1e0ff */
[----:B------:R-:W-:Y:S02]  /*2b90*/  IADD3.X R31, R33, UR9, RZ, P0, !PT ;  /* 0x00000009211f7c10 */ /* 0x000fe400087fe4ff */
[----:B------:R-:W-:Y:S02]  /*2ba0*/  ISETP.NE.U32.AND P0, PT, R16, RZ, PT ;  /* 0x000000ff1000720c */ /* 0x000fe40003f05070 */
[----:B------:R-:W-:-:S04]  /*2bb0*/  LOP3.LUT R16, R17, 0x200, RZ, 0xc0, !PT ;  /* 0x0000020011107812 */ /* 0x000fc800078ec0ff */
[----:B------:R-:W-:-:S07]  /*2bc0*/  SHF.R.U32.HI R16, RZ, 0x6, R16 ;  /* 0x00000006ff107819 */ /* 0x000fce0000011610 */
[----:B------:R2:W-:Y:S01]  /*2bd0*/  LDGSTS.E.LTC128B.64 [R28+0x2000], desc[UR26][R30.64], P0 ;  /* 0x020000001e1c7fae */ /* 0x0005e20008121b5a */
[----:B------:R-:W-:-:S04]  /*2be0*/  IADD3 R20, P0, R30, UR8, RZ ;  /* 0x000000081e147c10 */ /* 0x000fc8000ff1e0ff */
[----:B------:R-:W-:Y:S02]  /*2bf0*/  IADD3.X R21, R31, UR9, RZ, P0, !PT ;  /* 0x000000091f157c10 */ /* 0x000fe400087fe4ff */
[----:B------:R-:W-:Y:S02]  /*2c00*/  ISETP.NE.U32.AND P0, PT, R16, RZ, PT ;  /* 0x000000ff1000720c */ /* 0x000fe40003f05070 */
[----:B------:R-:W-:-:S04]  /*2c10*/  LOP3.LUT R16, R17, 0x400, RZ, 0xc0, !PT ;  /* 0x0000040011107812 */ /* 0x000fc800078ec0ff */
[----:B------:R-:W-:-:S07]  /*2c20*/  SHF.R.U32.HI R16, RZ, 0x7, R16 ;  /* 0x00000007ff107819 */ /* 0x000fce0000011610 */
[----:B------:R3:W-:Y:S01]  /*2c30*/  LDGSTS.E.LTC128B.64 [R28+0x2200], desc[UR26][R20.64], P0 ;  /* 0x02200000141c7fae */ /* 0x0007e20008121b5a */
[----:B-1----:R-:W-:-:S04]  /*2c40*/  IADD3 R32, P0, R20, UR8, RZ ;  /* 0x0000000814207c10 */ /* 0x002fc8000ff1e0ff */
[----:B------:R-:W-:Y:S02]  /*2c50*/  IADD3.X R33, R21, UR9, RZ, P0, !PT ;  /* 0x0000000915217c10 */ /* 0x000fe400087fe4ff */
[----:B------:R-:W-:Y:S02]  /*2c60*/  ISETP.NE.U32.AND P0, PT, R16, RZ, PT ;  /* 0x000000ff1000720c */ /* 0x000fe40003f05070 */
[----:B------:R-:W-:-:S04]  /*2c70*/  LOP3.LUT R16, R17, 0x800, RZ, 0xc0, !PT ;  /* 0x0000080011107812 */ /* 0x000fc800078ec0ff */
[----:B------:R-:W-:-:S07]  /*2c80*/  SHF.R.U32.HI R16, RZ, 0x8, R16 ;  /* 0x00000008ff107819 */ /* 0x000fce0000011610 */
[----:B------:R-:W-:Y:S01]  /*2c90*/  LDGSTS.E.LTC128B.64 [R28+0x2400], desc[UR26][R32.64], P0 ;  /* 0x02400000201c7fae */ /* 0x000fe20008121b5a */
[----:B--2---:R-:W-:-:S04]  /*2ca0*/  IADD3 R30, P0, R32, UR8, RZ ;  /* 0x00000008201e7c10 */ /* 0x004fc8000ff1e0ff */
[----:B------:R-:W-:Y:S02]  /*2cb0*/  IADD3.X R31, R33, UR9, RZ, P0, !PT ;  /* 0x00000009211f7c10 */ /* 0x000fe400087fe4ff */
[----:B------:R-:W-:Y:S01]  /*2cc0*/  ISETP.NE.U32.AND P0, PT, R16, RZ, PT ;  /* 0x000000ff1000720c */ /* 0x000fe20003f05070 */
[----:B---3--:R-:W-:-:S05]  /*2cd0*/  VIADD R21, R19, 0x18 ;  /* 0x0000001813157836 */ /* 0x008fca0000000000 */
        /* <DEDUP_REMOVED lines=26> */
[----:B-1----:R-:W-:Y:S02]  /*2e80*/  IADD3 R30, P0, R120, UR34, RZ ;  /* 0x00000022781e7c10 */ /* 0x002fe4000ff1e0ff */
[----:B------:R-:W-:-:S02]  /*2e90*/  PRMT R20, R20, 0x9910, RZ ;  /* 0x0000991014147816 */ /* 0x000fc400000000ff */
[----:B------:R-:W-:Y:S02]  /*2ea0*/  IADD3.X R31, R121, UR20, RZ, P0, !PT ;  /* 0x00000014791f7c10 */ /* 0x000fe400087fe4ff */
[----:B------:R-:W-:Y:S02]  /*2eb0*/  ISETP.NE.AND P0, PT, R18, RZ, P4 ;  /* 0x000000ff1200720c */ /* 0x000fe40002705270 */
[----:B------:R-:W-:Y:S02]  /*2ec0*/  LOP3.LUT R17, R17, UR18, RZ, 0xfc, !PT ;  /* 0x0000001211117c12 */ /* 0x000fe4000f8efcff */
[----:B------:R-:W-:Y:S02]  /*2ed0*/  SEL R18, RZ, 0x100, !P0 ;  /* 0x00000100ff127807 */ /* 0x000fe40004000000 */
[----:B------:R-:W-:Y:S02]  /*2ee0*/  ISETP.NE.AND P0, PT, R20, RZ, P3 ;  /* 0x000000ff1400720c */ /* 0x000fe40001f05270 */
[----:B------:R-:W-:-:S02]  /*2ef0*/  PRMT R17, R17, 0x9910, RZ ;  /* 0x0000991011117816 */ /* 0x000fc400000000ff */
[----:B------:R-:W-:Y:S02]  /*2f00*/  LOP3.LUT R16, R16, UR18, RZ, 0xfc, !PT ;  /* 0x0000001210107c12 */ /* 0x000fe4000f8efcff */
[----:B------:R-:W-:Y:S02]  /*2f10*/  SEL R21, RZ, 0x200, !P0 ;  /* 0x00000200ff157807 */ /* 0x000fe40004000000 */
[----:B------:R-:W-:Y:S02]  /*2f20*/  ISETP.NE.AND P0, PT, R17, RZ, P2 ;  /* 0x000000ff1100720c */ /* 0x000fe40001705270 */
[----:B------:R-:W-:Y:S02]  /*2f30*/  PRMT R16, R16, 0x9910, RZ ;  /* 0x0000991010107816 */ /* 0x000fe400000000ff */
[----:B------:R-:W-:Y:S02]  /*2f40*/  SEL R17, RZ, 0x400, !P0 ;  /* 0x00000400ff117807 */ /* 0x000fe40004000000 */
[----:B------:R-:W-:-:S02]  /*2f50*/  ISETP.NE.AND P0, PT, R16, RZ, P1 ;  /* 0x000000ff1000720c */ /* 0x000fc40000f05270 */
[----:B------:R-:W-:Y:S02]  /*2f60*/  LOP3.LUT R14, R21, R18, R14, 0xfe, !PT ;  /* 0x00000012150e7212 */ /* 0x000fe400078efe0e */
[----:B------:R-:W-:Y:S02]  /*2f70*/  SEL R16, RZ, 0x800, !P0 ;  /* 0x00000800ff107807 */ /* 0x000fe40004000000 */
[----:B------:R-:W-:Y:S02]  /*2f80*/  IADD3 R20, P0, R120, UR44, RZ ;  /* 0x0000002c78147c10 */ /* 0x000fe4000ff1e0ff */
[----:B------:R-:W-:Y:S02]  /*2f90*/  LOP3.LUT R16, R16, R17, R14, 0xfe, !PT ;  /* 0x0000001110107212 */ /* 0x000fe400078efe0e */
[----:B------:R-:W-:Y:S02]  /*2fa0*/  IADD3.X R21, R121, UR43, RZ, P0, !PT ;  /* 0x0000002b79157c10 */ /* 0x000fe400087fe4ff */
[----:B------:R-:W-:-:S02]  /*2fb0*/  SEL R16, R16, RZ, P5 ;  /* 0x000000ff10107207 */ /* 0x000fc40002800000 */
[----:B------:R-:W-:Y:S02]  /*2fc0*/  ISETP.NE.AND P1, PT, R115, RZ, PT ;  /* 0x000000ff7300720c */ /* 0x000fe40003f25270 */
[----:B------:R-:W-:Y:S01]  /*2fd0*/  ISETP.NE.AND P2, PT, R114, RZ, PT ;  /* 0x000000ff7200720c */ /* 0x000fe20003f45270 */
[----:B------:R-:W-:Y:S01]  /*2fe0*/  IMAD.SHL.U32 R14, R16, 0x8, RZ ;  /* 0x00000008100e7824 */ /* 0x000fe200078e00ff */
[----:B------:R-:W-:Y:S02]  /*2ff0*/  ISETP.NE.AND P3, PT, R113, RZ, PT ;  /* 0x000000ff7100720c */ /* 0x000fe40003f65270 */
[----:B------:R-:W-:Y:S02]  /*3000*/  ISETP.NE.AND P4, PT, R112, RZ, PT ;  /* 0x000000ff7000720c */ /* 0x000fe40003f85270 */
[----:B------:R-:W-:Y:S01]  /*3010*/  LOP3.LUT P0, RZ, R14, 0x8, RZ, 0xc0, !PT ;  /* 0x000000080eff7812 */ /* 0x000fe2000780c0ff */
[----:B------:R-:W-:Y:S01]  /*3020*/  IMAD.SHL.U32 R14, R16, 0x4, RZ ;  /* 0x00000004100e7824 */ /* 0x000fe200078e00ff */
[----:B------:R-:W-:-:S11]  /*3030*/  ISETP.NE.AND P5, PT, R3, 0x2, PT ;  /* 0x000000020300780c */ /* 0x000fd60003fa5270 */
[----:B------:R-:W-:Y:S01]  /*3040*/  LDGSTS.E.LTC128B.64 [R101+0xc000], desc[UR26][R30.64], P0 ;  /* 0x0c0000001e657fae */ /* 0x000fe20008121b5a */
[----:B------:R-:W-:Y:S01]  /*3050*/  LOP3.LUT P0, RZ, R14, 0x8, RZ, 0xc0, !PT ;  /* 0x000000080eff7812 */ /* 0x000fe2000780c0ff */
[----:B------:R-:W-:-:S12]  /*3060*/  IMAD.SHL.U32 R14, R16, 0x2, RZ ;  /* 0x00000002100e7824 */ /* 0x000fd800078e00ff */
[----:B------:R1:W-:Y:S01]  /*3070*/  LDGSTS.E.LTC128B.64 [R101+0xc080], desc[UR26][R20.64], P0 ;  /* 0x0c08000014657fae */ /* 0x0003e20008121b5a */
[----:B------:R-:W-:-:S04]  /*3080*/  IADD3 R34, P0, R120, UR46, RZ ;  /* 0x0000002e78227c10 */ /* 0x000fc8000ff1e0ff */
[----:B------:R-:W-:Y:S02]  /*3090*/  IADD3.X R35, R121, UR45, RZ, P0, !PT ;  /* 0x0000002d79237c10 */ /* 0x000fe400087fe4ff */
[----:B------:R-:W-:-:S04]  /*30a0*/  IADD3 R32, P0, R120, UR48, RZ ;  /* 0x0000003078207c10 */ /* 0x000fc8000ff1e0ff */
[----:B------:R-:W-:Y:S02]  /*30b0*/  IADD3.X R33, R121, UR47, RZ, P0, !PT ;  /* 0x0000002f79217c10 */ /* 0x000fe400087fe4ff */
[----:B------:R-:W-:Y:S02]  /*30c0*/  LOP3.LUT P0, RZ, R14, 0x8, RZ, 0xc0, !PT ;  /* 0x000000080eff7812 */ /* 0x000fe4000780c0ff */
[----:B------:R-:W-:-:S04]  /*30d0*/  LOP3.LUT R14, R16, 0x100, RZ, 0xc0, !PT ;  /* 0x00000100100e7812 */ /* 0x000fc800078ec0ff */
[----:B------:R-:W-:-:S07]  /*30e0*/  SHF.R.U32.HI R14, RZ, 0x5, R14 ;  /* 0x00000005ff0e7819 */ /* 0x000fce000001160e */
[----:B------:R-:W-:Y:S01]  /*30f0*/  LDGSTS.E.LTC128B.64 [R101+0xc100], desc[UR26][R34.64], P0 ;  /* 0x0c10000022657fae */ /* 0x000fe20008121b5a */
[----:B------:R-:W-:-:S13]  /*3100*/  LOP3.LUT P0, RZ, R16, 0x8, RZ, 0xc0, !PT ;  /* 0x0000000810ff7812 */ /* 0x000fda000780c0ff */
[----:B------:R2:W-:Y:S01]  /*3110*/  LDGSTS.E.LTC128B.64 [R101+0xc180], desc[UR26][R32.64], P0 ;  /* 0x0c18000020657fae */ /* 0x0005e20008121b5a */
[----:B-1----:R-:W-:Y:S01]  /*3120*/  IADD3 R20, P0, R120, UR39, RZ ;  /* 0x0000002778147c10 */ /* 0x002fe2000ff1e0ff */
[----:B------:R-:W-:-:S03]  /*3130*/  UIADD3 UR39, UP0, UR14, UR12, URZ ;  /* 0x0000000c0e277290 */ /* 0x000fc6000ff1e03f */
[----:B------:R-:W-:Y:S01]  /*3140*/  IADD3.X R21, R121, UR38, RZ, P0, !PT ;  /* 0x0000002679157c10 */ /* 0x000fe200087fe4ff */
[----:B------:R-:W-:Y:S01]  /*3150*/  UIADD3.X UR38, UR15, UR13, URZ, UP0, !UPT ;  /* 0x0000000d0f267290 */ /* 0x000fe200087fe43f */
[----:B------:R-:W-:Y:S02]  /*3160*/  ISETP.NE.U32.AND P0, PT, R14, RZ, PT ;  /* 0x000000ff0e00720c */ /* 0x000fe40003f05070 */
[----:B------:R-:W-:-:S04]  /*3170*/  LOP3.LUT R14, R16, 0x200, RZ, 0xc0, !PT ;  /* 0x00000200100e7812 */ /* 0x000fc800078ec0ff */
[----:B------:R-:W-:-:S07]  /*3180*/  SHF.R.U32.HI R14, RZ, 0x6, R14 ;  /* 0x00000006ff0e7819 */ /* 0x000fce000001160e */
[----:B------:R-:W-:Y:S01]  /*3190*/  LDGSTS.E.LTC128B.64 [R101+0xd000], desc[UR26][R20.64], P0 ;  /* 0x0d00000014657fae */ /* 0x000fe20008121b5a */
        /* <DEDUP_REMOVED lines=8> */
[----:B------:R-:W-:-:S13]  /*3220*/  ISETP.NE.U32.AND P0, PT, R14, RZ, PT ;  /* 0x000000ff0e00720c */ /* 0x000fda0003f05070 */
[----:B------:R-:W-:Y:S01]  /*3230*/  LDGSTS.E.LTC128B.64 [R101+0xd180], desc[UR26][R20.64+0x180], P0 ;  /* 0x0d18018014657fae */ /* 0x000fe20008121b5a */
        /* <DEDUP_REMOVED lines=12> */
[----:B--2---:R-:W-:Y:S02]  /*3300*/  IADD3 R32, P0, R26, UR8, RZ ;  /* 0x000000081a207c10 */ /* 0x004fe4000ff1e0ff */
[----:B------:R-:W-:-:S02]  /*3310*/  LOP3.LUT R14, R15, R14, R13, 0xfe, !PT ;  /* 0x0000000e0f0e7212 */ /* 0x000fc400078efe0d */
[----:B------:R-:W-:Y:S02]  /*3320*/  IADD3.X R33, R27, UR9, RZ, P0, !PT ;  /* 0x000000091b217c10 */ /* 0x000fe400087fe4ff */
[----:B------:R-:W-:Y:S02]  /*3330*/  SEL R14, R14, RZ, P5 ;  /* 0x000000ff0e0e7207 */ /* 0x000fe40002800000 */
[----:B------:R-:W-:-:S03]  /*3340*/  ISETP.NE.AND P3, PT, R110, RZ, PT ;  /* 0x000000ff6e00720c */ /* 0x000fc60003f65270 */
[----:B------:R-:W-:-:S05]  /*3350*/  IMAD.SHL.U32 R13, R14, 0x8, RZ ;  /* 0x000000080e0d7824 */ /* 0x000fca00078e00ff */
[----:B------:R-:W-:Y:S01]  /*3360*/  LOP3.LUT P0, RZ, R13, 0x8, RZ, 0xc0, !PT ;  /* 0x000000080dff7812 */ /* 0x000fe2000780c0ff */
[----:B------:R-:W-:-:S12]  /*3370*/  IMAD.SHL.U32 R13, R14, 0x4, RZ ;  /* 0x000000040e0d7824 */ /* 0x000fd800078e00ff */
[----:B------:R-:W-:Y:S01]  /*3380*/  LDGSTS.E.LTC128B.64 [R23+0x4000], desc[UR26][R26.64], P0 ;  /* 0x040000001a177fae */ /* 0x000fe20008121b5a */
[----:B------:R-:W-:Y:S01]  /*3390*/  LOP3.LUT P0, RZ, R13, 0x8, RZ, 0xc0, !PT ;  /* 0x000000080dff7812 */ /* 0x000fe2000780c0ff */
[----:B------:R-:W-:-:S12]  /*33a0*/  IMAD.SHL.U32 R13, R14, 0x2, RZ ;  /* 0x000000020e0d7824 */ /* 0x000fd800078e00ff */
[----:B------:R-:W-:Y:S01]  /*33b0*/  LDGSTS.E.LTC128B.64 [R23+0x4200], desc[UR26][R32.64], P0 ;  /* 0x0420000020177fae */ /* 0x000fe20008121b5a */
[----:B------:R-:W-:-:S04]  /*33c0*/  IADD3 R36, P0, R32, UR8, RZ ;  /* 0x0000000820247c10 */ /* 0x000fc8000ff1e0ff */
[----:B------:R-:W-:Y:S02]  /*33d0*/  IADD3.X R37, R33, UR9, RZ, P0, !PT ;  /* 0x0000000921257c10 */ /* 0x000fe400087fe4ff */
[----:B------:R-:W-:-:S04]  /*33e0*/  IADD3 R34, P0, R36, UR8, RZ ;  /* 0x0000000824227c10 */ /* 0x000fc8000ff1e0ff */
[----:B------:R-:W-:Y:S02]  /*33f0*/  IADD3.X R35, R37, UR9, RZ, P0, !PT ;  /* 0x0000000925237c10 */ /* 0x000fe400087fe4ff */
[----:B------:R-:W-:Y:S02]  /*3400*/  LOP3.LUT P0, RZ, R13, 0x8, RZ, 0xc0, !PT ;  /* 0x000000080dff7812 */ /* 0x000fe4000780c0ff */
[----:B------:R-:W-:-:S04]  /*3410*/  LOP3.LUT R13, R14, 0x100, RZ, 0xc0, !PT ;  /* 0x000001000e0d7812 */ /* 0x000fc800078ec0ff */
[----:B------:R-:W-:-:S07]  /*3420*/  SHF.R.U32.HI R13, RZ, 0x5, R13 ;  /* 0x00000005ff0d7819 */ /* 0x000fce000001160d */
[----:B------:R1:W-:Y:S01]  /*3430*/  LDGSTS.E.LTC128B.64 [R23+0x4400], desc[UR26][R36.64], P0 ;  /* 0x0440000024177fae */ /* 0x0003e20008121b5a */
[----:B------:R-:W-:-:S13]  /*3440*/  LOP3.LUT P0, RZ, R14, 0x8, RZ, 0xc0, !PT ;  /* 0x000000080eff7812 */ /* 0x000fda000780c0ff */
[----:B------:R2:W-:Y:S01]  /*3450*/  LDGSTS.E.LTC128B.64 [R23+0x4600], desc[UR26][R34.64], P0 ;  /* 0x0460000022177fae */ /* 0x0005e20008121b5a */
[----:B------:R-:W-:-:S04]  /*3460*/  IADD3 R16, P0, R34, UR8, RZ ;  /* 0x0000000822107c10 */ /* 0x000fc8000ff1e0ff */
[----:B------:R-:W-:Y:S02]  /*3470*/  IADD3.X R17, R35, UR9, RZ, P0, !PT ;  /* 0x0000000923117c10 */ /* 0x000fe400087fe4ff */
[----:B------:R-:W-:Y:S02]  /*3480*/  ISETP.NE.U32.AND P0, PT, R13, RZ, PT ;  /* 0x000000ff0d00720c */ /* 0x000fe40003f05070 */
[----:B------:R-:W-:-:S04]  /*3490*/  LOP3.LUT R13, R14, 0x200, RZ, 0xc0, !PT ;  /* 0x000002000e0d7812 */ /* 0x000fc800078ec0ff */
[----:B------:R-:W-:Y:S02]  /*34a0*/  SHF.R.U32.HI R13, RZ, 0x6, R13 ;  /* 0x00000006ff0d7819 */ /* 0x000fe4000001160d */
[----:B-1----:R-:W-:-:S05]  /*34b0*/  CS2R R36, SRZ ;  /* 0x0000000000247805 */ /* 0x002fca000001ff00 */
[----:B------:R1:W-:Y:S01]  /*34c0*/  LDGSTS.E.LTC128B.64 [R28+0x4000], desc[UR26][R16.64], P0 ;  /* 0x04000000101c7fae */ /* 0x0003e20008121b5a */
[----:B------:R-:W-:-:S04]  /*34d0*/  IADD3 R32, P0, R16, UR8, RZ ;  /* 0x0000000810207c10 */ /* 0x000fc8000ff1e0ff */
[----:B------:R-:W-:Y:S02]  /*34e0*/  IADD3.X R33, R17, UR9, RZ, P0, !PT ;  /* 0x0000000911217c10 */ /* 0x000fe400087fe4ff */
[----:B------:R-:W-:Y:S02]  /*34f0*/  ISETP.NE.U32.AND P0, PT, R13, RZ, PT ;  /* 0x000000ff0d00720c */ /* 0x000fe40003f05070 */
[----:B--2---:R-:W-:Y:S02]  /*3500*/  CS2R R34, SRZ ;  /* 0x0000000000227805 */ /* 0x004fe4000001ff00 */
[----:B------:R-:W-:-:S04]  /*3510*/  LOP3.LUT R13, R14, 0x400, RZ, 0xc0, !PT ;  /* 0x000004000e0d7812 */ /* 0x000fc800078ec0ff */
[----:B------:R-:W-:-:S05]  /*3520*/  SHF.R.U32.HI R13, RZ, 0x7, R13 ;  /* 0x00000007ff0d7819 */ /* 0x000fca000001160d */
[----:B------:R2:W-:Y:S01]  /*3530*/  LDGSTS.E.LTC128B.64 [R28+0x4200], desc[UR26][R32.64], P0 ;  /* 0x04200000201c7fae */ /* 0x0005e20008121b5a */
[----:B------:R-:W-:-:S04]  /*3540*/  IADD3 R26, P0, R32, UR8, RZ ;  /* 0x00000008201a7c10 */ /* 0x000fc8000ff1e0ff */
[----:B------:R-:W-:Y:S02]  /*3550*/  IADD3.X R27, R33, UR9, RZ, P0, !PT ;  /* 0x00000009211b7c10 */ /* 0x000fe400087fe4ff */
[----:B------:R-:W-:Y:S02]  /*3560*/  ISETP.NE.U32.AND P0, PT, R13, RZ, PT ;  /* 0x000000ff0d00720c */ /* 0x000fe40003f05070 */
[----:B------:R-:W-:-:S04]  /*3570*/  LOP3.LUT R13, R14, 0x800, RZ, 0xc0, !PT ;  /* 0x000008000e0d7812 */ /* 0x000fc800078ec0ff */
[----:B------:R-:W-:-:S07]  /*3580*/  SHF.R.U32.HI R13, RZ, 0x8, R13 ;  /* 0x00000008ff0d7819 */ /* 0x000fce000001160d */
[----:B------:R-:W-:Y:S01]  /*3590*/  LDGSTS.E.LTC128B.64 [R28+0x4400], desc[UR26][R26.64], P0 ;  /* 0x044000001a1c7fae */ /* 0x000fe20008121b5a */
[----:B-1----:R-:W-:-:S04]  /*35a0*/  IADD3 R16, P0, R26, UR8, RZ ;  /* 0x000000081a107c10 */ /* 0x002fc8000ff1e0ff */
[----:B------:R-:W-:Y:S02]  /*35b0*/  IADD3.X R17, R27, UR9, RZ, P0, !PT ;  /* 0x000000091b117c10 */ /* 0x000fe400087fe4ff */
[----:B------:R-:W-:Y:S01]  /*35c0*/  ISETP.NE.U32.AND P0, PT, R13, RZ, PT ;  /* 0x000000ff0d00720c */ /* 0x000fe20003f05070 */
[----:B------:R-:W-:Y:S01]  /*35d0*/  VIADD R13, R19, 0x28 ;  /* 0x00000028130d7836 */ /* 0x000fe20000000000 */
[----:B--2---:R-:W-:-:S04]  /*35e0*/  CS2R R32, SRZ ;  /* 0x0000000000207805 */ /* 0x004fc8000001ff00 */
        /* <DEDUP_REMOVED lines=26> */
[----:B------:R-:W-:Y:S02]  /*3790*/  IADD3 R26, P0, R30, UR34, RZ ;  /* 0x000000221e1a7c10 */ /* 0x000fe4000ff1e0ff */
        /* <DEDUP_REMOVED lines=15> */
[----:B------:R-:W-:Y:S02]  /*3890*/  ISETP.NE.AND P1, PT, R115, RZ, PT ;  /* 0x000000ff7300720c */ /* 0x000fe40003f25270 */
[----:B------:R-:W-:Y:S02]  /*38a0*/  LOP3.LUT R13, R13, R14, R12, 0xfe, !PT ;  /* 0x0000000e0d0d7212 */ /* 0x000fe400078efe0c */
[----:B------:R-:W-:Y:S01]  /*38b0*/  IADD3 R14, P0, R30, UR44, RZ ;  /* 0x0000002c1e0e7c10 */ /* 0x000fe2000ff1e0ff */
[----:B------:R-:W-:Y:S01]  /*38c0*/  UIADD3 UR44, UP0, UR39, 0x80, URZ ;  /* 0x00000080272c7890 */ /* 0x000fe2000ff1e03f */
[----:B------:R-:W-:-:S02]  /*38d0*/  SEL R13, R13, RZ, P5 ;  /* 0x000000ff0d0d7207 */ /* 0x000fc40002800000 */
[----:B------:R-:W-:Y:S01]  /*38e0*/  IADD3.X R15, R31, UR43, RZ, P0, !PT ;  /* 0x0000002b1f0f7c10 */ /* 0x000fe200087fe4ff */
[----:B------:R-:W-:Y:S01]  /*38f0*/  UIADD3.X UR43, URZ, UR38, URZ, UP0, !UPT ;  /* 0x000000263f2b7290 */ /* 0x000fe200087fe43f */
        /* <DEDUP_REMOVED lines=11> */
[----:B------:R-:W-:Y:S01]  /*39b0*/  IADD3 R16, P0, R30, UR46, RZ ;  /* 0x0000002e1e107c10 */ /* 0x000fe2000ff1e0ff */
[----:B------:R-:W-:-:S03]  /*39c0*/  UIADD3 UR46, UP0, UR39, 0x100, URZ ;  /* 0x00000100272e7890 */ /* 0x000fc6000ff1e03f */
[----:B------:R-:W-:Y:S01]  /*39d0*/  IADD3.X R17, R31, UR45, RZ, P0, !PT ;  /* 0x0000002d1f117c10 */ /* 0x000fe200087fe4ff */
[----:B------:R-:W-:Y:S01]  /*39e0*/  UIADD3.X UR45, URZ, UR38, URZ, UP0, !UPT ;  /* 0x000000263f2d7290 */ /* 0x000fe200087fe43f */
[----:B------:R-:W-:Y:S01]  /*39f0*/  IADD3 R30, P0, R30, UR48, RZ ;  /* 0x000000301e1e7c10 */ /* 0x000fe2000ff1e0ff */
[----:B------:R-:W-:-:S03]  /*3a00*/  UIADD3 UR48, UP0, UR39, 0x180, URZ ;  /* 0x0000018027307890 */ /* 0x000fc6000ff1e03f */
[----:B------:R-:W-:Y:S01]  /*3a10*/  IADD3.X R31, R31, UR47, RZ, P0, !PT ;  /* 0x0000002f1f1f7c10 */ /* 0x000fe200087fe4ff */
[----:B------:R-:W-:Y:S01]  /*3a20*/  UIADD3.X UR47, URZ, UR38, URZ, UP0, !UPT ;  /* 0x000000263f2f7290 */ /* 0x000fe200087fe43f */
[----:B------:R-:W-:Y:S01]  /*3a30*/  LOP3.LUT P0, RZ, R12, 0x8, RZ, 0xc0, !PT ;  /* 0x000000080cff7812 */ /* 0x000fe2000780c0ff */
[----:B------:R-:W-:Y:S01]  /*3a40*/  UIADD3 UR25, UP1, UP0, UR25, UR33, UR31 ;  /* 0x0000002119197290 */ /* 0x000fe2000f83e01f */
[----:B------:R-:W-:-:S03]  /*3a50*/  LOP3.LUT R12, R13, 0x100, RZ, 0xc0, !PT ;  /* 0x000001000d0c7812 */ /* 0x000fc600078ec0ff */
[----:B------:R-:W-:Y:S01]  /*3a60*/  UIADD3.X UR21, UR21, UR32, UR30, UP1, UP0 ;  /* 0x0000002015157290 */ /* 0x000fe20008fe041e */
[----:B------:R-:W-:Y:S01]  /*3a70*/  SHF.R.U32.HI R12, RZ, 0x5, R12 ;  /* 0x00000005ff0c7819 */ /* 0x000fe2000001160c */
[----:B------:R-:W-:-:S04]  /*3a80*/  UIADD3 UR25, UP1, UP0, UR25, UR16, UR29 ;  /* 0x0000001019197290 */ /* 0x000fc8000f83e01d */
[----:B------:R-:W-:Y:S02]  /*3a90*/  UIADD3.X UR21, UR21, UR17, UR28, UP1, UP0 ;  /* 0x0000001115157290 */ /* 0x000fe40008fe041c */
[----:B------:R2:W-:Y:S01]  /*3aa0*/  LDGSTS.E.LTC128B.64 [R101+0xe100], desc[UR26][R16.64], P0 ;  /* 0x0e10000010657fae */ /* 0x0005e20008121b5a */
[----:B------:R-:W-:Y:S01]  /*3ab0*/  LOP3.LUT P0, RZ, R13, 0x8, RZ, 0xc0, !PT ;  /* 0x000000080dff7812 */ /* 0x000fe2000780c0ff */
[----:B------:R-:W-:-:S12]  /*3ac0*/  UIADD3 UR17, UP1, UP0, UR35, UR41, UR37 ;  /* 0x0000002923117290 */ /* 0x000fd8000f83e025 */
        /* <DEDUP_REMOVED lines=18> */
[----:B------:R-:W-:Y:S01]  /*3bf0*/  LDGSTS.E.LTC128B.64 [R101+0xf100], desc[UR26][R26.64], P0 ;  /* 0x0f1000001a657fae */ /* 0x000fe20008121b5a */
[----:B---3--:R-:W-:-:S04]  /*3c00*/  IADD3 R30, P0, R20, UR48, RZ ;  /* 0x00000030141e7c10 */ /* 0x008fc8000ff1e0ff */
[----:B------:R-:W-:Y:S02]  /*3c10*/  IADD3.X R31, R21, UR47, RZ, P0, !PT ;  /* 0x0000002f151f7c10 */ /* 0x000fe400087fe4ff */
[----:B------:R-:W-:-:S13]  /*3c20*/  ISETP.NE.U32.AND P0, PT, R12, RZ, PT ;  /* 0x000000ff0c00720c */ /* 0x000fda0003f05070 */
[----:B------:R2:W-:Y:S01]  /*3c30*/  LDGSTS.E.LTC128B.64 [R101+0xf180], desc[UR26][R30.64], P0 ;  /* 0x0f1800001e657fae */ /* 0x0005e20008121b5a */
[----:B------:R-:W-:-:S03]  /*3c40*/  ISETP.LT.AND P0, PT, R11, R108, !P1 ;  /* 0x0000006c0b00720c */ /* 0x000fc60004f01270 */
[----:B------:R-:W0:Y:S01]  /*3c50*/  LDGDEPBAR ;  /* 0x00000000000079af */ /* 0x000e220000000000 */
[----:B-1----:R-:W-:Y:S02]  /*3c60*/  SEL R16, RZ, 0x100, !P0 ;  /* 0x00000100ff107807 */ /* 0x002fe40004000000 */
        /* <DEDUP_REMOVED lines=11> */
[----:B--2---:R-:W-:Y:S02]  /*3d20*/  CS2R R30, SRZ ;  /* 0x00000000001e7805 */ /* 0x004fe4000001ff00 */
        /* <DEDUP_REMOVED lines=24> */
[----:B------:R-:W-:Y:S01]  /*3eb0*/  SHF.R.U32.HI R10, RZ, 0x6, R10 ;  /* 0x00000006ff0a7819 */ /* 0x000fe2000001160a */
[C---:B-1----:R-:W-:Y:S02]  /*3ec0*/  VIADD R17, R19.reuse, 0x38 ;  /* 0x0000003813117836 */ /* 0x042fe40000000000 */
[----:B------:R-:W-:-:S03]  /*3ed0*/  VIADD R19, R19, 0x48 ;  /* 0x0000004813137836 */ /* 0x000fc60000000000 */
[----:B------:R-:W-:Y:S01]  /*3ee0*/  ISETP.LT.AND P1, PT, R17, R108, !P4 ;  /* 0x0000006c1100720c */ /* 0x000fe20006721270 */
        /* <DEDUP_REMOVED lines=11> */
[----:B-1----:R-:W-:Y:S02]  /*3fa0*/  CS2R R26, SRZ ;  /* 0x00000000001a7805 */ /* 0x002fe4000001ff00 */
[----:B------:R-:W-:-:S04]  /*3fb0*/  LOP3.LUT R10, R11, 0x800, RZ, 0xc0, !PT ;  /* 0x000008000b0a7812 */ /* 0x000fc800078ec0ff */
[----:B------:R-:W-:-:S05]  /*3fc0*/  SHF.R.U32.HI R10, RZ, 0x8, R10 ;  /* 0x00000008ff0a7819 */ /* 0x000fca000001160a */
[----:B------:R-:W-:Y:S01]  /*3fd0*/  LDGSTS.E.LTC128B.64 [R28+0x6400], desc[UR26][R20.64], P0 ;  /* 0x06400000141c7fae */ /* 0x000fe20008121b5a */
[----:B------:R-:W-:-:S04]  /*3fe0*/  IADD3 R12, P0, R20, UR8, RZ ;  /* 0x00000008140c7c10 */ /* 0x000fc8000ff1e0ff */
[----:B------:R-:W-:Y:S02]  /*3ff0*/  IADD3.X R13, R21, UR9, RZ, P0, !PT ;  /* 0x00000009150d7c10 */ /* 0x000fe400087fe4ff */
[----:B------:R-:W-:Y:S02]  /*4000*/  ISETP.NE.U32.AND P0, PT, R10, RZ, PT ;  /* 0x000000ff0a00720c */ /* 0x000fe40003f05070 */
[----:B--2---:R-:W-:-:S11]  /*4010*/  CS2R R24, SRZ ;  /* 0x0000000000187805 */ /* 0x004fd6000001ff00 */
        /* <DEDUP_REMOVED lines=11> */
[----:B-1----:R-:W-:Y:S02]  /*40d0*/  CS2R R28, SRZ ;  /* 0x00000000001c7805 */ /* 0x002fe4000001ff00 */
        /* <DEDUP_REMOVED lines=27> */
[----:B------:R-:W-:-:S02]  /*4290*/  SEL R10, RZ, 0x800, !P0 ;  /* 0x00000800ff0a7807 */ /* 0x000fc40004000000 */
[----:B------:R-:W-:Y:S02]  /*42a0*/  ISETP.NE.AND P4, PT, R111, RZ, PT ;  /* 0x000000ff6f00720c */ /* 0x000fe40003f85270 */
[----:B------:R-:W-:Y:S02]  /*42b0*/  LOP3.LUT R8, R10, R11, R8, 0xfe, !PT ;  /* 0x0000000b0a087212 */ /* 0x000fe400078efe08 */
[----:B------:R-:W-:Y:S02]  /*42c0*/  ISETP.NE.AND P2, PT, RZ, UR18, PT ;  /* 0x00000012ff007c0c */ /* 0x000fe4000bf45270 */
[----:B------:R-:W-:Y:S02]  /*42d0*/  SEL R8, R8, RZ, P5 ;  /* 0x000000ff08087207 */ /* 0x000fe40002800000 */
[C---:B------:R-:W-:Y:S02]  /*42e0*/  ISETP.LT.AND P1, PT, R19.reuse, R108, !P4 ;  /* 0x0000006c1300720c */ /* 0x040fe40006721270 */
[----:B------:R-:W-:Y:S01]  /*42f0*/  ISETP.LE.OR P0, PT, R19, R105, !P2 ;  /* 0x000000691300720c */ /* 0x000fe20005703670 */
[----:B------:R-:W-:Y:S01]  /*4300*/  IMAD.SHL.U32 R10, R8, 0x8, RZ ;  /* 0x00000008080a7824 */ /* 0x000fe200078e00ff */
[----:B------:R-:W-:-:S02]  /*4310*/  ISETP.NE.AND P3, PT, R110, RZ, PT ;  /* 0x000000ff6e00720c */ /* 0x000fc40003f65270 */
[----:B------:R-:W-:Y:S02]  /*4320*/  PLOP3.LUT P4, PT, P1, P0, PT, 0x80, 0x0 ;  /* 0x000000000000781c */ /* 0x000fe40000f81070 */
[----:B------:R-:W-:Y:S01]  /*4330*/  LOP3.LUT P0, RZ, R10, 0x8, RZ, 0xc0, !PT ;  /* 0x000000080aff7812 */ /* 0x000fe2000780c0ff */
[----:B------:R-:W-:Y:S01]  /*4340*/  IMAD.SHL.U32 R10, R8, 0x4, RZ ;  /* 0x00000004080a7824 */ /* 0x000fe200078e00ff */
[----:B------:R-:W-:Y:S02]  /*4350*/  ISETP.LT.AND P1, PT, R19, R108, !P3 ;  /* 0x0000006c1300720c */ /* 0x000fe40005f21270 */
[----:B------:R-:W-:-:S09]  /*4360*/  ISETP.NE.AND P5, PT, R112, RZ, PT ;  /* 0x000000ff7000720c */ /* 0x000fd20003fa5270 */
        /* <DEDUP_REMOVED lines=9> */
[----:B------:R1:W-:Y:S01]  /*4400*/  LDGSTS.E.LTC128B.64 [R101+0x10180], desc[UR26][R42.64+0x180], P0 ;  /* 0x101801802a657fae */ /* 0x0003e20008121b5a */
[----:B------:R-:W-:Y:S01]  /*4410*/  IADD3 R20, P0, R14, UR39, RZ ;  /* 0x000000270e147c10 */ /* 0x000fe2000ff1e0ff */
[----:B------:R-:W-:Y:S02]  /*4420*/  UIADD3.X UR39, UR5, UR40, UR36, UP1, UP0 ;  /* 0x0000002805277290 */ /* 0x000fe40008fe0424 */
[----:B------:R-:W-:Y:S01]  /*4430*/  UIADD3 UR17, UP0, UR17, UR10, URZ ;  /* 0x0000000a11117290 */ /* 0x000fe2000ff1e03f */
[----:B------:R-:W-:Y:S02]  /*4440*/  IADD3.X R21, R15, UR38, RZ, P0, !PT ;  /* 0x000000260f157c10 */ /* 0x000fe400087fe4ff */
[----:B------:R-:W-:Y:S01]  /*4450*/  ISETP.NE.U32.AND P0, PT, R10, RZ, PT ;  /* 0x000000ff0a00720c */ /* 0x000fe20003f05070 */
[----:B------:R-:W-:Y:S01]  /*4460*/  UIADD3.X UR39, UR39, UR11, URZ, UP0, !UPT ;  /* 0x0000000b27277290 */ /* 0x000fe200087fe43f */
[----:B------:R-:W-:-:S04]  /*4470*/  LOP3.LUT R10, R8, 0x200, RZ, 0xc0, !PT ;  /* 0x00000200080a7812 */ /* 0x000fc800078ec0ff */
[----:B------:R-:W-:-:S07]  /*4480*/  SHF.R.U32.HI R10, RZ, 0x6, R10 ;  /* 0x00000006ff0a7819 */ /* 0x000fce000001160a */
[----:B------:R2:W-:Y:S01]  /*4490*/  LDGSTS.E.LTC128B.64 [R101+0x11000], desc[UR26][R20.64], P0 ;  /* 0x1100000014657fae */ /* 0x0005e20008121b5a */
[----:B------:R-:W-:-:S04]  /*44a0*/  IADD3 R16, P0, R14, UR44, RZ ;  /* 0x0000002c0e107c10 */ /* 0x000fc8000ff1e0ff */
[----:B------:R-:W-:Y:S02]  /*44b0*/  IADD3.X R17, R15, UR43, RZ, P0, !PT ;  /* 0x0000002b0f117c10 */ /* 0x000fe400087fe4ff */
[----:B------:R-:W-:Y:S02]  /*44c0*/  ISETP.NE.U32.AND P0, PT, R10, RZ, PT ;  /* 0x000000ff0a00720c */ /* 0x000fe40003f05070 */
[----:B-1----:R-:W-:Y:S02]  /*44d0*/  CS2R R42, SRZ ;  /* 0x00000000002a7805 */ /* 0x002fe4000001ff00 */
[C---:B------:R-:W-:Y:S02]  /*44e0*/  LOP3.LUT R10, R8.reuse, 0x400, RZ, 0xc0, !PT ;  /* 0x00000400080a7812 */ /* 0x040fe400078ec0ff */
[----:B------:R-:W-:Y:S02]  /*44f0*/  LOP3.LUT R8, R8, 0x800, RZ, 0xc0, !PT ;  /* 0x0000080008087812 */ /* 0x000fe400078ec0ff */
[----:B------:R-:W-:-:S02]  /*4500*/  SHF.R.U32.HI R10, RZ, 0x7, R10 ;  /* 0x00000007ff0a7819 */ /* 0x000fc4000001160a */
[----:B------:R-:W-:-:S03]  /*4510*/  SHF.R.U32.HI R8, RZ, 0x8, R8 ;  /* 0x00000008ff087819 */ /* 0x000fc60000011608 */
[----:B------:R1:W-:Y:S01]  /*4520*/  LDGSTS.E.LTC128B.64 [R101+0x11080], desc[UR26][R16.64], P0 ;  /* 0x1108000010657fae */ /* 0x0003e20008121b5a */
[----:B------:R-:W-:-:S04]  /*4530*/  IADD3 R12, P0, R14, UR46, RZ ;  /* 0x0000002e0e0c7c10 */ /* 0x000fc8000ff1e0ff */
[----:B------:R-:W-:Y:S02]  /*4540*/  IADD3.X R13, R15, UR45, RZ, P0, !PT ;  /* 0x0000002d0f0d7c10 */ /* 0x000fe400087fe4ff */
[----:B------:R-:W-:Y:S02]  /*4550*/  ISETP.NE.U32.AND P0, PT, R10, RZ, PT ;  /* 0x000000ff0a00720c */ /* 0x000fe40003f05070 */
[----:B--2---:R-:W-:-:S11]  /*4560*/  CS2R R20, SRZ ;  /* 0x0000000000147805 */ /* 0x004fd6000001ff00 */
[----:B------:R-:W-:Y:S01]  /*4570*/  LDGSTS.E.LTC128B.64 [R101+0x11100], desc[UR26][R12.64], P0 ;  /* 0x111000000c657fae */ /* 0x000fe20008121b5a */
[----:B------:R-:W-:-:S04]  /*4580*/  IADD3 R10, P0, R14, UR48, RZ ;  /* 0x000000300e0a7c10 */ /* 0x000fc8000ff1e0ff */
[----:B------:R-:W-:Y:S02]  /*4590*/  IADD3.X R11, R15, UR47, RZ, P0, !PT ;  /* 0x0000002f0f0b7c10 */ /* 0x000fe400087fe4ff */
[----:B------:R-:W-:Y:S02]  /*45a0*/  ISETP.NE.U32.AND P0, PT, R8, RZ, PT ;  /* 0x000000ff0800720c */ /* 0x000fe40003f05070 */
[----:B-1----:R-:W-:-:S11]  /*45b0*/  CS2R R16, SRZ ;  /* 0x0000000000107805 */ /* 0x002fd6000001ff00 */
[----:B------:R1:W-:Y:S01]  /*45c0*/  LDGSTS.E.LTC128B.64 [R101+0x11180], desc[UR26][R10.64], P0 ;  /* 0x111800000a657fae */ /* 0x0003e20008121b5a */
[----:B------:R-:W-:-:S03]  /*45d0*/  ISETP.LE.OR P0, PT, R19, R104, !P2 ;  /* 0x000000681300720c */ /* 0x000fc60005703670 */
[----:B------:R-:W0:Y:S01]  /*45e0*/  LDGDEPBAR ;  /* 0x00000000000079af */ /* 0x000e220000000000 */
        /* <DEDUP_REMOVED lines=8> */
[----:B------:R-:W-:Y:S01]  /*4670*/  PLOP3.LUT P1, PT, P1, P0, PT, 0x80, 0x0 ;  /* 0x000000000000781c */ /* 0x000fe20000f21070 */
[----:B------:R-:W-:-:S04]  /*4680*/  DEPBAR.LE SB0, 0x3 ;  /* 0x000080c00000791a */ /* 0x000fc80000000000 */
[----:B------:R-:W-:Y:S01]  /*4690*/  BAR.SYNC.DEFER_BLOCKING 0x0 ;  /* 0x0000000000007b1d */ /* 0x000fe20000010000 */
[----:B------:R-:W-:-:S04]  /*46a0*/  ISETP.NE.AND P0, PT, R115, RZ, PT ;  /* 0x000000ff7300720c */ /* 0x000fc80003f05270 */
[----:B------:R-:W-:-:S04]  /*46b0*/  ISETP.LT.AND P0, PT, R9, R108, !P0 ;  /* 0x0000006c0900720c */ /* 0x000fc80004701270 */
[----:B-1----:R-:W-:Y:S02]  /*46c0*/  SEL R11, RZ, 0x100, !P0 ;  /* 0x00000100ff0b7807 */ /* 0x002fe40004000000 */
[----:B------:R-:W-:-:S04]  /*46d0*/  ISETP.NE.AND P0, PT, R114, RZ, PT ;  /* 0x000000ff7200720c */ /* 0x000fc80003f05270 */
[----:B------:R-:W-:-:S04]  /*46e0*/  ISETP.LT.AND P0, PT, R9, R108, !P0 ;  /* 0x0000006c0900720c */ /* 0x000fc80004701270 */
[----:B------:R-:W-:Y:S02]  /*46f0*/  SEL R10, RZ, 0x200, !P0 ;  /* 0x00000200ff0a7807 */ /* 0x000fe40004000000 */
[----:B------:R-:W-:Y:S02]  /*4700*/  ISETP.NE.AND P0, PT, R113, RZ, PT ;  /* 0x000000ff7100720c */ /* 0x000fe40003f05270 */
[----:B------:R-:W-:Y:S02]  /*4710*/  LOP3.LUT R7, R10, R11, R7, 0xfe, !PT ;  /* 0x0000000b0a077212 */ /* 0x000fe400078efe07 */
[----:B------:R-:W-:Y:S02]  /*4720*/  CS2R R10, SRZ ;  /* 0x00000000000a7805 */ /* 0x000fe4000001ff00 */
[----:B------:R-:W-:-:S04]  /*4730*/  ISETP.LT.AND P0, PT, R9, R108, !P0 ;  /* 0x0000006c0900720c */ /* 0x000fc80004701270 */
[----:B------:R-:W-:Y:S02]  /*4740*/  SEL R8, RZ, 0x400, !P0 ;  /* 0x00000400ff087807 */ /* 0x000fe40004000000 */
[----:B------:R-:W-:-:S04]  /*4750*/  ISETP.LT.AND P0, PT, R9, R108, !P5 ;  /* 0x0000006c0900720c */ /* 0x000fc80006f01270 */
[----:B------:R-:W-:Y:S02]  /*4760*/  SEL R15, RZ, 0x800, !P0 ;  /* 0x00000800ff0f7807 */ /* 0x000fe40004000000 */
[-C--:B------:R-:W-:Y:S02]  /*4770*/  ISETP.GT.AND P0, PT, R105, R19.reuse, PT ;  /* 0x000000136900720c */ /* 0x080fe40003f04270 */
[----:B------:R-:W-:Y:S02]  /*4780*/  LOP3.LUT R7, R15, R8, R7, 0xfe, !PT ;  /* 0x000000080f077212 */ /* 0x000fe400078efe07 */
[----:B------:R-:W-:Y:S02]  /*4790*/  SEL R13, RZ, 0x1, P0 ;  /* 0x00000001ff0d7807 */ /* 0x000fe40000000000 */
[----:B------:R-:W-:-:S04]  /*47a0*/  ISETP.GT.AND P0, PT, R104, R19, PT ;  /* 0x000000136800720c */ /* 0x000fc80003f04270 */
[----:B------:R-:W-:Y:S02]  /*47b0*/  SEL R12, RZ, 0x1, P0 ;  /* 0x00000001ff0c7807 */ /* 0x000fe40000000000 */
[----:B------:R-:W-:-:S04]  /*47c0*/  ISETP.GT.AND P0, PT, R103, R19, PT ;  /* 0x000000136700720c */ /* 0x000fc80003f04270 */
[----:B------:R-:W-:Y:S02]  /*47d0*/  SEL R9, RZ, 0x1, P0 ;  /* 0x00000001ff097807 */ /* 0x000fe40000000000 */
[----:B------:R-:W-:Y:S02]  /*47e0*/  ISETP.GT.AND P0, PT, R102, R19, PT ;  /* 0x000000136600720c */ /* 0x000fe40003f04270 */
[----:B------:R-:W-:Y:S02]  /*47f0*/  CS2R R18, SRZ ;  /* 0x0000000000127805 */ /* 0x000fe4000001ff00 */
[----:B------:R-:W-:Y:S02]  /*4800*/  LOP3.LUT R9, R9, UR18, RZ, 0xfc, !PT ;  /* 0x0000001209097c12 */ /* 0x000fe4000f8efcff */
[----:B------:R-:W-:Y:S02]  /*4810*/  SEL R14, RZ, 0x1, P0 ;  /* 0x00000001ff0e7807 */ /* 0x000fe40000000000 */
[----:B------:R-:W-:-:S02]  /*4820*/  IADD3 R130, P0, R4, UR25, RZ ;  /* 0x0000001904827c10 */ /* 0x000fc4000ff1e0ff */
[----:B------:R-:W-:Y:S02]  /*4830*/  LOP3.LUT R4, R13, UR18, RZ, 0xfc, !PT ;  /* 0x000000120d047c12 */ /* 0x000fe4000f8efcff */
[----:B------:R-:W-:Y:S02]  /*4840*/  IADD3.X R131, R5, UR21, RZ, P0, !PT ;  /* 0x0000001505837c10 */ /* 0x000fe400087fe4ff */
[----:B------:R-:W-:Y:S02]  /*4850*/  PRMT R4, R4, 0x9910, RZ ;  /* 0x0000991004047816 */ /* 0x000fe400000000ff */
[----:B------:R-:W-:Y:S02]  /*4860*/  PRMT R9, R9, 0x9910, RZ ;  /* 0x0000991009097816 */ /* 0x000fe400000000ff */
[----:B------:R-:W-:Y:S02]  /*4870*/  ISETP.NE.AND P0, PT, R4, RZ, P4 ;  /* 0x000000ff0400720c */ /* 0x000fe40002705270 */
[----:B------:R-:W-:-:S02]  /*4880*/  LOP3.LUT R4, R12, UR18, RZ, 0xfc, !PT ;  /* 0x000000120c047c12 */ /* 0x000fc4000f8efcff */
[----:B------:R-:W-:Y:S02]  /*4890*/  SEL R5, RZ, 0x100, !P0 ;  /* 0x00000100ff057807 */ /* 0x000fe40004000000 */
[----:B------:R-:W-:Y:S02]  /*48a0*/  PRMT R4, R4, 0x9910, RZ ;  /* 0x0000991004047816 */ /* 0x000fe400000000ff */
[----:B------:R-:W-:Y:S02]  /*48b0*/  LOP3.LUT R12, R14, UR18, RZ, 0xfc, !PT ;  /* 0x000000120e0c7c12 */ /* 0x000fe4000f8efcff */
[----:B------:R-:W-:Y:S02]  /*48c0*/  CS2R R14, SRZ ;  /* 0x00000000000e7805 */ /* 0x000fe4000001ff00 */
[----:B------:R-:W-:Y:S02]  /*48d0*/  ISETP.NE.AND P0, PT, R4, RZ, P3 ;  /* 0x000000ff0400720c */ /* 0x000fe40001f05270 */
[----:B------:R-:W-:-:S02]  /*48e0*/  PRMT R12, R12, 0x9910, RZ ;  /* 0x000099100c0c7816 */ /* 0x000fc400000000ff */
[----:B------:R-:W-:Y:S02]  /*48f0*/  SEL R4, RZ, 0x200, !P0 ;  /* 0x00000200ff047807 */ /* 0x000fe40004000000 */
[----:B------:R-:W-:Y:S02]  /*4900*/  ISETP.NE.AND P0, PT, R9, RZ, P2 ;  /* 0x000000ff0900720c */ /* 0x000fe40001705270 */
[----:B------:R-:W-:Y:S02]  /*4910*/  LOP3.LUT R4, R4, R5, R6, 0xfe, !PT ;  /* 0x0000000504047212 */ /* 0x000fe400078efe06 */
[----:B------:R-:W-:Y:S02]  /*4920*/  SEL R9, RZ, 0x400, !P0 ;  /* 0x00000400ff097807 */ /* 0x000fe40004000000 */
[----:B------:R-:W-:-:S04]  /*4930*/  ISETP.NE.AND P0, PT, R12, RZ, P1 ;  /* 0x000000ff0c00720c */ /* 0x000fc80000f05270 */
[----:B------:R-:W-:Y:S02]  /*4940*/  SEL R12, RZ, 0x800, !P0 ;  /* 0x00000800ff0c7807 */ /* 0x000fe40004000000 */
[----:B------:R-:W-:Y:S02]  /*4950*/  ISETP.NE.AND P0, PT, R3, 0x4, PT ;  /* 0x000000040300780c */ /* 0x000fe40003f05270 */
[----:B------:R-:W-:Y:S02]  /*4960*/  LOP3.LUT R4, R12, R9, R4, 0xfe, !PT ;  /* 0x000000090c047212 */ /* 0x000fe400078efe04 */
[----:B------:R-:W-:Y:S02]  /*4970*/  CS2R R12, SRZ ;  /* 0x00000000000c7805 */ /* 0x000fe4000001ff00 */
[----:B------:R-:W-:Y:S02]  /*4980*/  SEL R124, R7, RZ, P0 ;  /* 0x000000ff077c7207 */ /* 0x000fe40000000000 */
[----:B------:R-:W-:-:S02]  /*4990*/  CS2R R8, SRZ ;  /* 0x0000000000087805 */ /* 0x000fc4000001ff00 */
[----:B------:R-:W-:Y:S02]  /*49a0*/  SEL R122, R4, RZ, P0 ;  /* 0x000000ff047a7207 */ /* 0x000fe40000000000 */
[----:B------:R-:W-:Y:S02]  /*49b0*/  CS2R R6, SRZ ;  /* 0x0000000000067805 */ /* 0x000fe4000001ff00 */
[----:B------:R-:W-:Y:S02]  /*49c0*/  SHF.R.U32.HI R4, RZ, 0x5, R2 ;  /* 0x00000005ff047819 */ /* 0x000fe40000011602 */
[----:B------:R-:W-:-:S04]  /*49d0*/  ISETP.GE.AND P0, PT, R3, 0x1, PT ;  /* 0x000000010300780c */ /* 0x000fc80003f06270 */
[----:B------:R-:W1:Y:S02]  /*49e0*/  SHFL.IDX PT, R4, R4, RZ, 0x1f ;  /* 0x00001fff04047589 */ /* 0x000e6400000e0000 */
[----:B-1----:R-:W-:Y:S02]  /*49f0*/  R2UR UR5, R4 ;  /* 0x00000000040572ca */ /* 0x002fe400000e0000 */
[----:B------:R-:W-:-:S11]  /*4a00*/  CS2R R4, SRZ ;  /* 0x0000000000047805 */ /* 0x000fd6000001ff00 */
[----:B------:R-:W-:-:S04]  /*4a10*/  USHF.R.S32.HI UR16, URZ, 0x1f, UR5 ;  /* 0x0000001f3f107899 */ /* 0x000fc80008011405 */
[----:B------:R-:W-:-:S04]  /*4a20*/  ULEA.HI UR16, UR16, UR5, URZ, 0x2 ;  /* 0x0000000510107291 */ /* 0x000fc8000f8f103f */
[----:B------:R-:W-:Y:S02]  /*4a30*/  ULOP3.LUT UR10, UR16, 0xfffffffc, URZ, 0xc0, !UPT ;  /* 0xfffffffc100a7892 */ /* 0x000fe4000f8ec03f */
[----:B------:R-:W-:Y:S02]  /*4a40*/  USHF.R.S32.HI UR16, URZ, 0x2, UR16 ;  /* 0x000000023f107899 */ /* 0x000fe40008011410 */
[----:B------:R-:W-:-:S04]  /*4a50*/  UIADD3 UR5, UR5, -UR10, URZ ;  /* 0x8000000a05057290 */ /* 0x000fc8000fffe03f */
[----:B------:R-:W-:-:S04]  /*4a60*/  ULEA.HI UR11, UR5, UR5, URZ, 0x1 ;  /* 0x00000005050b7291 */ /* 0x000fc8000f8f083f */
[----:B------:R-:W-:Y:S02]  /*4a70*/  ULOP3.LUT UR10, UR11, 0xfffffffe, URZ, 0xc0, !UPT ;  /* 0xfffffffe0b0a7892 */ /* 0x000fe4000f8ec03f */
[----:B------:R-:W-:Y:S02]  /*4a80*/  USHF.R.S32.HI UR11, URZ, 0x1, UR11 ;  /* 0x000000013f0b7899 */ /* 0x000fe4000801140b */
[----:B------:R-:W-:Y:S01]  /*4a90*/  UIADD3 UR10, UR5, -UR10, URZ ;  /* 0x8000000a050a7290 */ /* 0x000fe2000fffe03f */
[----:B------:R-:W-:Y:S11]  /*4aa0*/  @!P0 BRA `(.L_x_3) ;  /* 0x0000001800788947 */ /* 0x000ff60003800000 */
[C---:B------:R-:W-:Y:S01]  /*4ab0*/  LOP3.LUT R3, R2.reuse, 0x1f, RZ, 0xc0, !PT ;  /* 0x0000001f02037812 */ /* 0x040fe200078ec0ff */
[----:B------:R-:W-:Y:S01]  /*4ac0*/  ULEA UR5, UR16, UR11, 0x5 ;  /* 0x0000000b10057291 */ /* 0x000fe2000f8e283f */
[----:B------:R-:W-:Y:S01]  /*4ad0*/  LOP3.LUT R55, R2, 0x7, RZ, 0xc0, !PT ;  /* 0x0000000702377812 */ /* 0x000fe200078ec0ff */
[----:B------:R-:W-:Y:S01]  /*4ae0*/  ULEA UR40, UR16, UR10, 0x5 ;  /* 0x0000000a10287291 */ /* 0x000fe2000f8e283f */
[----:B------:R-:W-:Y:S01]  /*4af0*/  SHF.R.U32.HI R3, RZ, 0x3, R3 ;  /* 0x00000003ff037819 */ /* 0x000fe20000011603 */
[----:B------:R-:W-:Y:S01]  /*4b00*/  USHF.L.U32 UR5, UR5, 0x5, URZ ;  /* 0x0000000505057899 */ /* 0x000fe2000800063f */
[----:B------:R-:W-:Y:S01]  /*4b10*/  LOP3.LUT R126, RZ, UR42, RZ, 0x33, !PT ;  /* 0x0000002aff7e7c12 */ /* 0x000fe2000f8e33ff */
[----:B------:R-:W-:Y:S01]  /*4b20*/  USHF.L.U32 UR40, UR40, 0x5, URZ ;  /* 0x0000000528287899 */ /* 0x000fe2000800063f */
[C---:B------:R-:W-:Y:S01]  /*4b30*/  LOP3.LUT R68, R3.reuse, 0x7, R2, 0x78, !PT ;  /* 0x0000000703447812 */ /* 0x040fe200078e7802 */
[C---:B------:R-:W-:Y:S01]  /*4b40*/  IMAD.SHL.U32 R54, R3.reuse, 0x20, RZ ;  /* 0x0000002003367824 */ /* 0x040fe200078e00ff */
[----:B------:R-:W-:Y:S01]  /*4b50*/  USHF.L.U32 UR5, UR5, 0x3, URZ ;  /* 0x0000000305057899 */ /* 0x000fe2000800063f */
[----:B------:R-:W-:Y:S01]  /*4b60*/  IMAD.IADD R84, R84, 0x1, R85 ;  /* 0x0000000154547824 */ /* 0x000fe200078e0255 */
[----:B------:R-:W-:Y:S01]  /*4b70*/  USHF.R.S32.HI UR40, URZ, 0x1, UR40 ;  /* 0x000000013f287899 */ /* 0x000fe20008011428 */
[----:B------:R-:W-:Y:S01]  /*4b80*/  IMAD R3, R3, 0x20, R68 ;  /* 0x0000002003037824 */ /* 0x000fe200078e0244 */
[----:B------:R-:W-:Y:S01]  /*4b90*/  USHF.L.U32 UR30, UR12, 0x2, URZ ;  /* 0x000000020c1e7899 */ /* 0x000fe2000800063f */
[----:B------:R-:W-:Y:S01]  /*4ba0*/  LOP3.LUT R2, R54, 0xffffffe0, R55, 0xe2, !PT ;  /* 0xffffffe036027812 */ /* 0x000fe200078ee237 */
[----:B------:R-:W-:Y:S01]  /*4bb0*/  USHF.L.U64.HI UR31, UR12, 0x2, UR13 ;  /* 0x000000020c1f7899 */ /* 0x000fe2000801020d */
[----:B------:R-:W-:Y:S01]  /*4bc0*/  LOP3.LUT R55, RZ, R0, RZ, 0x33, !PT ;  /* 0x00000000ff377212 */ /* 0x000fe200078e33ff */
[----:B------:R-:W-:Y:S01]  /*4bd0*/  ULEA UR12, UP0, UR14, UR30, 0x2 ;  /* 0x0000001e0e0c7291 */ /* 0x000fe2000f80103f */
[----:B------:R-:W-:Y:S01]  /*4be0*/  LEA R3, R3, UR4, 0x4 ;  /* 0x0000000403037c11 */ /* 0x000fe2000f8e20ff */
[----:B------:R-:W-:Y:S01]  /*4bf0*/  VIADD R54, R2, UR40 ;  /* 0x0000002802367c36 */ /* 0x000fe20008000000 */
[----:B------:R-:W-:Y:S01]  /*4c00*/  UIMAD UR33, UR15, 0x5, URZ ;  /* 0x000000050f2178a4 */ /* 0x000fe2000f8e023f */
[----:B------:R-:W-:Y:S01]  /*4c10*/  VIMNMX R126, R55, R126, !PT ;  /* 0x0000007e377e7248 */ /* 0x000fe20007fe0100 */
[----:B------:R-:W-:Y:S01]  /*4c20*/  UIMAD.WIDE.U32 UR28, UR14, 0x5, UR30 ;  /* 0x000000050e1c78a5 */ /* 0x000fe2000f8e001e */
[----:B------:R-:W1:Y:S01]  /*4c30*/  LDS.128 R72, [R3+UR5+0xa000] ;  /* 0x00a0000503487984 */ /* 0x000e620008000c00 */
[----:B------:R-:W-:Y:S01]  /*4c40*/  ULEA.HI.X UR21, UR14, UR31, UR15, 0x2, UP0 ;  /* 0x0000001f0e157291 */ /* 0x000fe200080f140f */
[----:B------:R-:W-:Y:S01]  /*4c50*/  LEA R54, R54, UR4, 0x4 ;  /* 0x0000000436367c11 */ /* 0x000fe2000f8e20ff */
[----:B------:R-:W-:Y:S01]  /*4c60*/  UIADD3 UR14, UP2, UR17, 0x100, URZ ;  /* 0x00000100110e7890 */ /* 0x000fe2000ff5e03f */
[----:B------:R-:W2:Y:S01]  /*4c70*/  LDS.128 R76, [R3+UR5+0xa080] ;  /* 0x00a08005034c7984 */ /* 0x000ea20008000c00 */
[----:B------:R-:W-:Y:S01]  /*4c80*/  UIADD3 UR15, UP1, UR17, 0x180, URZ ;  /* 0x00000180110f7890 */ /* 0x000fe2000ff3e03f */
[----:B------:R-:W-:Y:S01]  /*4c90*/  IMAD.SHL.U32 R2, R2, 0x10, RZ ;  /* 0x0000001002027824 */ /* 0x000fe200078e00ff */
[----:B------:R-:W-:Y:S01]  /*4ca0*/  UIADD3 UR17, UP0, UR17, 0x80, URZ ;  /* 0x0000008011117890 */ /* 0x000fe2000ff1e03f */
[----:B------:R-:W-:Y:S01]  /*4cb0*/  IMAD R129, R129, 0x2, R84 ;  /* 0x0000000281817824 */ /* 0x000fe200078e0254 */
[----:B------:R-:W-:Y:S01]  /*4cc0*/  UIADD3.X UR13, URZ, UR39, URZ, UP2, !UPT ;  /* 0x000000273f0d7290 */ /* 0x000fe200097fe43f */
[----:B------:R-:W3:Y:S01]  /*4cd0*/  LDS.128 R68, [R54] ;  /* 0x0000000036447984 */ /* 0x000ee20000000c00 */
[----:B------:R-:W-:Y:S01]  /*4ce0*/  UIADD3.X UR38, URZ, UR39, URZ, UP1, !UPT ;  /* 0x000000273f267290 */ /* 0x000fe20008ffe43f */
[----:B------:R-:W-:Y:S01]  /*4cf0*/  IADD3 R127, -R126, -0x4, RZ ;  /* 0xfffffffc7e7f7810 */ /* 0x000fe20007ffe1ff */
[----:B------:R-:W-:Y:S01]  /*4d00*/  UIADD3 UR30, UR4, 0x8000, URZ ;  /* 0x00008000041e7890 */ /* 0x000fe2000fffe03f */
[----:B------:R4:W1:Y:S01]  /*4d10*/  LDS.128 R80, [R54+0x80] ;  /* 0x0000800036507984 */ /* 0x0008620000000c00 */
[----:B------:R-:W-:Y:S01]  /*4d20*/  UIADD3.X UR39, URZ, UR39, URZ, UP0, !UPT ;  /* 0x000000273f277290 */ /* 0x000fe200087fe43f */
[----:B------:R-:W-:Y:S01]  /*4d30*/  VIADD R123, R86, 0x50 ;  /* 0x00000050567b7836 */ /* 0x000fe20000000000 */
[----:B------:R-:W-:Y:S01]  /*4d40*/  UIADD3 UR33, UR29, UR33, URZ ;  /* 0x000000211d217290 */ /* 0x000fe2000fffe03f */
[----:B------:R-:W-:Y:S01]  /*4d50*/  VIADD R129, R129, 0x58 ;  /* 0x0000005881817836 */ /* 0x000fe20000000000 */
[----:B------:R-:W-:Y:S01]  /*4d60*/  UIADD3 UR35, UP2, UR28, 0x180, URZ ;  /* 0x000001801c237890 */ /* 0x000fe2000ff5e03f */
[----:B------:R-:W-:Y:S01]  /*4d70*/  VIADD R126, R126, 0x6 ;  /* 0x000000067e7e7836 */ /* 0x000fe20000000000 */
[----:B------:R-:W-:Y:S01]  /*4d80*/  UIADD3 UR36, UP1, UR28, 0x100, URZ ;  /* 0x000001001c247890 */ /* 0x000fe2000ff3e03f */
[----:B------:R-:W-:Y:S01]  /*4d90*/  LOP3.LUT R0, R2, 0x40, RZ, 0x3c, !PT ;  /* 0x0000004002007812 */ /* 0x000fe200078e3cff */
[----:B------:R-:W-:-:S02]  /*4da0*/  UIADD3 UR37, UP0, UR28, 0x80, URZ ;  /* 0x000000801c257890 */ /* 0x000fc4000ff1e03f */
[----:B------:R-:W-:Y:S01]  /*4db0*/  ULEA UR4, UR40, UR4, 0x4 ;  /* 0x0000000428047291 */ /* 0x000fe2000f8e203f */
[----:B------:R-:W-:Y:S01]  /*4dc0*/  UMOV UR32, URZ ;  /* 0x0000003f00207c82 */ /* 0x000fe20008000000 */
[----:B------:R-:W-:Y:S01]  /*4dd0*/  UMOV UR31, 0x4 ;  /* 0x00000004001f7882 */ /* 0x000fe20000000000 */
[----:B------:R-:W-:Y:S01]  /*4de0*/  UMOV UR25, 0x8000 ;  /* 0x0000800000197882 */ /* 0x000fe20000000000 */
[----:B------:R-:W-:Y:S02]  /*4df0*/  UIADD3.X UR42, URZ, UR33, URZ, UP2, !UPT ;  /* 0x000000213f2a7290 */ /* 0x000fe400097fe43f */
[----:B------:R-:W-:Y:S02]  /*4e00*/  UIADD3.X UR43, URZ, UR33, URZ, UP1, !UPT ;  /* 0x000000213f2b7290 */ /* 0x000fe40008ffe43f */
[----:B------:R-:W-:Y:S02]  /*4e10*/  UIADD3.X UR44, URZ, UR33, URZ, UP0, !UPT ;  /* 0x000000213f2c7290 */ /* 0x000fe400087fe43f */
[----:B------:R-:W-:Y:S01]  /*4e20*/  UIADD3 UR4, UR4, 0x800, URZ ;  /* 0x0000080004047890 */ /* 0x000fe2000fffe03f */
[----:B----4-:R-:W-:Y:S01]  /*4e30*/  CS2R R54, SRZ ;  /* 0x0000000000367805 */ /* 0x010fe2000001ff00 */
[----:B------:R-:W-:Y:S01]  /*4e40*/  UMOV UR41, 0xffff8000 ;  /* 0xffff800000297882 */ /* 0x000fe20000000000 */
[----:B------:R-:W-:-:S09]  /*4e50*/  UMOV UR40, 0xfffff780 ;  /* 0xfffff78000287882 */ /* 0x000fd20000000000 */
.L_x_4:
[----:B------:R-:W-:-:S04]  /*4e60*/  DEPBAR.LE SB5, 0xc ;  /* 0x0000d3000000791a */ /* 0x000fc80000000000 */
[C---:B-1-3--:R-:W5:Y:S01]  /*4e70*/  DMMA.8x8x4 R4, R68.reuse, R72, R4 ;  /* 0x000000484404723f */ /* 0x04af620000000004 */
[----:B------:R-:W-:Y:S01]  /*4e80*/  LDS.128 R92, [R2+UR4] ;  /* 0x00000004025c7984 */ /* 0x000fe20008000c00 */
[----:B------:R-:W-:Y:S02]  /*4e90*/  UIADD3 UR45, UR5, -0x8000, URZ ;  /* 0xffff8000052d7890 */ /* 0x000fe4000fffe03f */
[----:B------:R-:W-:Y:S01]  /*4ea0*/  IADD3 R136, P0, R120, UR12, RZ ;  /* 0x0000000c78887c10 */ /* 0x000fe2000ff1e0ff */
[----:B------:R-:W-:Y:S01]  /*4eb0*/  VIADD R133, R107, UR30 ;  /* 0x0000001e6b857c36 */ /* 0x000fe20008000000 */
[----:B------:R-:W-:Y:S01]  /*4ec0*/  ISETP.NE.AND P5, PT, R111, RZ, PT ;  /* 0x000000ff6f00720c */ /* 0x000fe20003fa5270 */
[----:B------:R-:W-:Y:S01]  /*4ed0*/  VIADD R125, R2, UR4 ;  /* 0x00000004027d7c36 */ /* 0x000fe20008000000 */
[----:B------:R-:W-:Y:S01]  /*4ee0*/  IADD3.X R137, R121, UR21, RZ, P0, !PT ;  /* 0x0000001579897c10 */ /* 0x000fe200087fe4ff */
[----:B--2---:R-:W2:Y:S01]  /*4ef0*/  LDS.128 R84, [R3+UR5+0xa800] ;  /* 0x00a8000503547984 */ /* 0x004ea20008000c00 */
[----:B------:R-:W-:Y:S01]  /*4f00*/  IADD3 R134, P0, R130, UR8, RZ ;  /* 0x0000000882867c10 */ /* 0x000fe2000ff1e0ff */
[----:B------:R-:W-:Y:S01]  /*4f10*/  IMAD.SHL.U32 R128, R124, 0x8, RZ ;  /* 0x000000087c807824 */ /* 0x000fe200078e00ff */
[----:B------:R-:W-:Y:S01]  /*4f20*/  ISETP.NE.AND P4, PT, R110, RZ, PT ;  /* 0x000000ff6e00720c */ /* 0x000fe20003f85270 */
[----:B------:R-:W-:Y:S01]  /*4f30*/  IMAD.SHL.U32 R132, R124, 0x4, RZ ;  /* 0x000000047c847824 */ /* 0x000fe200078e00ff */
[----:B------:R-:W-:Y:S01]  /*4f40*/  IADD3.X R135, R131, UR9, RZ, P0, !PT ;  /* 0x0000000983877c10 */ /* 0x000fe200087fe4ff */
[----:B------:R-:W-:Y:S01]  /*4f50*/  UIADD3 UR48, UR32, 0x1, URZ ;  /* 0x0000000120307890 */ /* 0x000fe2000fffe03f */
[C---:B------:R-:W5:Y:S01]  /*4f60*/  DMMA.8x8x4 R8, R68.reuse, R74, R8 ;  /* 0x0000004a4408723f */ /* 0x040f620000000008 */
[----:B------:R-:W2:Y:S01]  /*4f70*/  LDS.128 R88, [R3+UR5+0xa880] ;  /* 0x00a8800503587984 */ /* 0x000ea20008000c00 */
[----:B------:R-:W-:Y:S01]  /*4f80*/  UIADD3 UR31, UR31, 0x1, URZ ;  /* 0x000000011f1f7890 */ /* 0x000fe2000fffe03f */
[----:B------:R-:W-:Y:S01]  /*4f90*/  LOP3.LUT P0, RZ, R128, 0x8, RZ, 0xc0, !PT ;  /* 0x0000000880ff7812 */ /* 0x000fe2000780c0ff */
[----:B------:R-:W-:Y:S01]  /*4fa0*/  VIADD R128, R101, UR25 ;  /* 0x0000001965807c36 */ /* 0x000fe20008000000 */
[----:B------:R-:W-:Y:S01]  /*4fb0*/  UISETP.NE.AND UP0, UPT, UR48, 0x5, UPT ;  /* 0x000000053000788c */ /* 0x000fe2000bf05270 */
[----:B------:R-:W-:Y:S01]  /*4fc0*/  ISETP.NE.AND P1, PT, R118, RZ, PT ;  /* 0x000000ff7600720c */ /* 0x000fe20003f25270 */
[----:B------:R-:W-:Y:S01]  /*4fd0*/  UISETP.NE.AND UP1, UPT, UR31, 0x5, UPT ;  /* 0x000000051f00788c */ /* 0x000fe2000bf25270 */
[----:B------:R-:W-:Y:S01]  /*4fe0*/  ISETP.NE.AND P2, PT, R117, RZ, PT ;  /* 0x000000ff7500720c */ /* 0x000fe20003f45270 */
[----:B------:R-:W1:Y:S01]  /*4ff0*/  LDS.128 R96, [R2+UR4+0x80] ;  /* 0x0000800402607984 */ /* 0x000e620008000c00 */
[----:B------:R-:W-:Y:S01]  /*5000*/  USEL UR32, UR40, 0x180, !UP0 ;  /* 0x0000018028207887 */ /* 0x000fe2000c000000 */
[CC--:B------:R-:W-:Y:S01]  /*5010*/  ISETP.LT.AND P1, PT, R123.reuse, R108.reuse, !P1 ;  /* 0x0000006c7b00720c */ /* 0x0c0fe20004f21270 */
[----:B------:R-:W-:Y:S01]  /*5020*/  UIADD3 UR47, UR4, 0x800, URZ ;  /* 0x00000800042f7890 */ /* 0x000fe2000fffe03f */
[-C--:B------:R-:W-:Y:S01]  /*5030*/  ISETP.LT.AND P2, PT, R123, R108.reuse, !P2 ;  /* 0x0000006c7b00720c */ /* 0x080fe20005741270 */
[----:B------:R-:W-:Y:S01]  /*5040*/  VIADD R127, R127, 0xffffffff ;  /* 0xffffffff7f7f7836 */ /* 0x000fe20000000000 */
[----:B------:R-:W-:Y:S01]  /*5050*/  ISETP.NE.AND P3, PT, R116, RZ, PT ;  /* 0x000000ff7400720c */ /* 0x000fe20003f65270 */
[C---:B------:R-:W5:Y:S01]  /*5060*/  DMMA.8x8x4 R12, R68.reuse, R76, R12 ;  /* 0x0000004c440c723f */ /* 0x040f62000000000c */
[----:B------:R-:W-:Y:S01]  /*5070*/  @!PT LDS RZ, [RZ] ;  /* 0x00000000fffff984 */ /* 0x000fe20000000800 */
[----:B------:R-:W-:Y:S01]  /*5080*/  @!PT LDS RZ, [RZ] ;  /* 0x00000000fffff984 */ /* 0x000fe20000000800 */
[----:B------:R-:W-:Y:S01]  /*5090*/  @!PT LDS RZ, [RZ] ;  /* 0x00000000fffff984 */ /* 0x000fe20000000800 */
[----:B------:R3:W-:Y:S01]  /*50a0*/  LDGSTS.E.LTC128B.64 [R133], desc[UR26][R130.64], P0 ;  /* 0x0000000082857fae */ /* 0x0007e20008121b5a */
[----:B------:R-:W-:Y:S01]  /*50b0*/  @UP0 UIADD3 UR45, UR5, 0x2000, URZ ;  /* 0x00002000052d0890 */ /* 0x000fe2000fffe03f */
[----:B------:R-:W-:Y:S01]  /*50c0*/  LOP3.LUT P0, RZ, R132, 0x8, RZ, 0xc0, !PT ;  /* 0x0000000884ff7812 */ /* 0x000fe2000780c0ff */
[----:B------:R-:W-:Y:S01]  /*50d0*/  IMAD.SHL.U32 R132, R122, 0x8, RZ ;  /* 0x000000087a847824 */ /* 0x000fe200078e00ff */
[----:B------:R-:W-:Y:S01]  /*50e0*/  ISETP.LT.AND P3, PT, R123, R108, !P3 ;  /* 0x0000006c7b00720c */ /* 0x000fe20005f61270 */
[----:B------:R-:W-:Y:S02]  /*50f0*/  USEL UR46, UR41, 0x2000, !UP1 ;  /* 0x00002000292e7887 */ /* 0x000fe4000c800000 */
[----:B------:R-:W-:Y:S02]  /*5100*/  USEL UR31, UR31, URZ, UP1 ;  /* 0x0000003f1f1f7287 */ /* 0x000fe40008800000 */
[----:B------:R-:W-:Y:S06]  /*5110*/  UIADD3 UR25, UR46, UR25, URZ ;  /* 0x000000192e197290 */ /* 0x000fec000fffe03f */
[-C--:B------:R-:W5:Y:S01]  /*5120*/  DMMA.8x8x4 R16, R68, R78.reuse, R16 ;  /* 0x0000004e4410723f */ /* 0x080f620000000010 */
[----:B------:R-:W-:Y:S03]  /*5130*/  LDGSTS.E.LTC128B.64 [R133+0x200], desc[UR26][R134.64], P0 ;  /* 0x0020000086857fae */ /* 0x000fe60008121b5a */
[----:B------:R-:W-:Y:S04]  /*5140*/  IADD3 R138, P0, R120, UR17, RZ ;  /* 0x00000011788a7c10 */ /* 0x000fe8000ff1e0ff */
[----:B------:R-:W-:Y:S02]  /*5150*/  IADD3.X R139, R121, UR39, RZ, P0, !PT ;  /* 0x00000027798b7c10 */ /* 0x000fe400087fe4ff */
[----:B------:R-:W-:Y:S01]  /*5160*/  LOP3.LUT P0, RZ, R132, 0x8, RZ, 0xc0, !PT ;  /* 0x0000000884ff7812 */ /* 0x000fe2000780c0ff */
[----:B------:R-:W-:Y:S01]  /*5170*/  IMAD.SHL.U32 R132, R122, 0x4, RZ ;  /* 0x000000047a847824 */ /* 0x000fe200078e00ff */
[----:B------:R-:W-:Y:S04]  /*5180*/  DEPBAR.LE SB5, 0xc ;  /* 0x0000d3000000791a */ /* 0x000fe80000000000 */
[C---:B------:R-:W5:Y:S04]  /*5190*/  DMMA.8x8x4 R20, R70.reuse, R78, R20 ;  /* 0x0000004e4614723f */ /* 0x040f680000000014 */
[----:B---3--:R-:W-:Y:S03]  /*51a0*/  IMAD.SHL.U32 R130, R124, 0x2, RZ ;  /* 0x000000027c827824 */ /* 0x008fe600078e00ff */
[----:B------:R3:W-:Y:S01]  /*51b0*/  LDGSTS.E.LTC128B.64 [R128+0xa000], desc[UR26][R136.64], P0 ;  /* 0x0a00000088807fae */ /* 0x0007e20008121b5a */
[----:B------:R-:W-:Y:S08]  /*51c0*/  LOP3.LUT P0, RZ, R132, 0x8, RZ, 0xc0, !PT ;  /* 0x0000000884ff7812 */ /* 0x000ff0000780c0ff */
[C---:B------:R-:W5:Y:S05]  /*51d0*/  DMMA.8x8x4 R24, R70.reuse, R76, R24 ;  /* 0x0000004c4618723f */ /* 0x040f6a0000000018 */
[----:B------:R4:W-:Y:S01]  /*51e0*/  LDGSTS.E.LTC128B.64 [R128+0xa080], desc[UR26][R138.64], P0 ;  /* 0x0a0800008a807fae */ /* 0x0009e20008121b5a */
[----:B------:R-:W-:Y:S04]  /*51f0*/  IADD3 R142, P0, R134, UR8, RZ ;  /* 0x00000008868e7c10 */ /* 0x000fe8000ff1e0ff */
[----:B------:R-:W-:Y:S06]  /*5200*/  IADD3.X R143, R135, UR9, RZ, P0, !PT ;  /* 0x00000009878f7c10 */ /* 0x000fec00087fe4ff */
[C---:B------:R-:W5:Y:S04]  /*5210*/  DMMA.8x8x4 R28, R70.reuse, R74, R28 ;  /* 0x0000004a461c723f */ /* 0x040f68000000001c */
[----:B---3--:R-:W-:Y:S04]  /*5220*/  IADD3 R136, P0, R120, UR14, RZ ;  /* 0x0000000e78887c10 */ /* 0x008fe8000ff1e0ff */
[----:B------:R-:W-:Y:S02]  /*5230*/  IADD3.X R137, R121, UR13, RZ, P0, !PT ;  /* 0x0000000d79897c10 */ /* 0x000fe400087fe4ff */
[----:B------:R-:W-:Y:S06]  /*5240*/  IADD3 R134, P0, R142, UR8, RZ ;  /* 0x000000088e867c10 */ /* 0x000fec000ff1e0ff */
[-C--:B----4-:R4:W5:Y:S02]  /*5250*/  DMMA.8x8x4 R32, R70, R72.reuse, R32 ;  /* 0x000000484620723f */ /* 0x0909640000000020 */
[----:B----4-:R-:W-:Y:S02]  /*5260*/  LDS.128 R68, [R0+UR4+0x800] ;  /* 0x0008000400447984 */ /* 0x010fe40008000c00 */
[----:B------:R-:W-:Y:S02]  /*5270*/  IADD3.X R135, R143, UR9, RZ, P0, !PT ;  /* 0x000000098f877c10 */ /* 0x000fe400087fe4ff */
[----:B------:R-:W-:Y:S01]  /*5280*/  LOP3.LUT P0, RZ, R130, 0x8, RZ, 0xc0, !PT ;  /* 0x0000000882ff7812 */ /* 0x000fe2000780c0ff */
[----:B------:R-:W-:Y:S01]  /*5290*/  IMAD.SHL.U32 R130, R122, 0x2, RZ ;  /* 0x000000027a827824 */ /* 0x000fe200078e00ff */
[----:B------:R-:W-:Y:S08]  /*52a0*/  DEPBAR.LE SB5, 0xc ;  /* 0x0000d3000000791a */ /* 0x000ff00000000000 */
[C---:B------:R-:W5:Y:S11]  /*52b0*/  DMMA.8x8x4 R36, R80.reuse, R72, R36 ;  /* 0x000000485024723f */ /* 0x040f760000000024 */
[----:B------:R-:W-:Y:S05]  /*52c0*/  @!UPT UIADD3 URZ, URZ, URZ, URZ ;  /* 0x0000003f3f3ff290 */ /* 0x000fea000fffe03f */
[C---:B------:R-:W5:Y:S11]  /*52d0*/  DMMA.8x8x4 R40, R80.reuse, R74, R40 ;  /* 0x0000004a5028723f */ /* 0x040f760000000028 */
[----:B------:R-:W-:Y:S05]  /*52e0*/  @!UPT UIADD3 URZ, URZ, URZ, URZ ;  /* 0x0000003f3f3ff290 */ /* 0x000fea000fffe03f */
[C---:B------:R-:W5:Y:S11]  /*52f0*/  DMMA.8x8x4 R44, R80.reuse, R76, R44 ;  /* 0x0000004c502c723f */ /* 0x040f76000000002c */
[----:B------:R-:W-:Y:S05]  /*5300*/  @!UPT UIADD3 URZ, URZ, URZ, URZ ;  /* 0x0000003f3f3ff290 */ /* 0x000fea000fffe03f */
[-C--:B------:R-:W5:Y:S01]  /*5310*/  DMMA.8x8x4 R48, R80, R78.reuse, R48 ;  /* 0x0000004e5030723f */ /* 0x080f620000000030 */
[----:B------:R-:W-:Y:S11]  /*5320*/  DEPBAR.LE SB5, 0xc ;  /* 0x0000d3000000791a */ /* 0x000ff60000000000 */
[----:B------:R-:W-:Y:S04]  /*5330*/  @!UPT UIADD3 URZ, URZ, URZ, URZ ;  /* 0x0000003f3f3ff290 */ /* 0x000fe8000fffe03f */
[C---:B------:R-:W5:Y:S11]  /*5340*/  DMMA.8x8x4 R52, R82.reuse, R78, R52 ;  /* 0x0000004e5234723f */ /* 0x040f760000000034 */
[----:B------:R-:W-:Y:S05]  /*5350*/  @!UPT UIADD3 URZ, URZ, URZ, URZ ;  /* 0x0000003f3f3ff290 */ /* 0x000fea000fffe03f */
[C---:B------:R3:W5:Y:S02]  /*5360*/  DMMA.8x8x4 R56, R82.reuse, R76, R56 ;  /* 0x0000004c5238723f */ /* 0x0407640000000038 */
[----:B---3--:R-:W-:Y:S11]  /*5370*/  LDS.128 R76, [R3+UR5+0xb080] ;  /* 0x00b08005034c7984 */ /* 0x008ff60008000c00 */
[----:B------:R-:W-:Y:S03]  /*5380*/  @!UPT UIADD3 URZ, URZ, URZ, URZ ;  /* 0x0000003f3f3ff290 */ /* 0x000fe6000fffe03f */
[C---:B------:R-:W5:Y:S11]  /*5390*/  DMMA.8x8x4 R60, R82.reuse, R74, R60 ;  /* 0x0000004a523c723f */ /* 0x040f76000000003c */
[----:B------:R-:W-:Y:S05]  /*53a0*/  @!UPT UIADD3 URZ, URZ, URZ, URZ ;  /* 0x0000003f3f3ff290 */ /* 0x000fea000fffe03f */
[----:B------:R3:W5:Y:S02]  /*53b0*/  DMMA.8x8x4 R64, R82, R72, R64 ;  /* 0x000000485240723f */ /* 0x0007640000000040 */
[----:B---3--:R-:W3:Y:S08]  /*53c0*/  LDS.128 R72, [R3+UR5+0xb000] ;  /* 0x00b0000503487984 */ /* 0x008ef00008000c00 */
[----:B------:R-:W4:Y:S01]  /*53d0*/  LDS.128 R80, [R0+UR4+0x880] ;  /* 0x0008800400507984 */ /* 0x000f220008000c00 */
[----:B------:R-:W-:-:S05]  /*53e0*/  DEPBAR.LE SB5, 0xc ;  /* 0x0000d3000000791a */ /* 0x000fca0000000000 */
[C---:B--2---:R-:W5:Y:S02]  /*53f0*/  DMMA.8x8x4 R4, R94.reuse, R84, R4 ;  /* 0x000000545e04723f */ /* 0x044f640000000004 */
[----:B------:R-:W-:Y:S01]  /*5400*/  @!PT LDS RZ, [RZ] ;  /* 0x00000000fffff984 */ /* 0x000fe20000000800 */
[----:B------:R-:W-:Y:S01]  /*5410*/  @!PT LDS RZ, [RZ] ;  /* 0x00000000fffff984 */ /* 0x000fe20000000800 */
[----:B------:R-:W-:Y:S01]  /*5420*/  @!PT LDS RZ, [RZ] ;  /* 0x00000000fffff984 */ /* 0x000fe20000000800 */
[----:B------:R-:W-:Y:S02]  /*5430*/  LDGSTS.E.LTC128B.64 [R133+0x400], desc[UR26][R142.64], P0 ;  /* 0x004000008e857fae */ /* 0x000fe40008121b5a */
[----:B------:R-:W-:Y:S11]  /*5440*/  LOP3.LUT P0, RZ, R124, 0x8, RZ, 0xc0, !PT ;  /* 0x000000087cff7812 */ /* 0x000ff6000780c0ff */
[----:B------:R-:W-:Y:S01]  /*5450*/  @!UPT UIADD3 URZ, URZ, URZ, URZ ;  /* 0x0000003f3f3ff290 */ /* 0x000fe2000fffe03f */
[C---:B------:R-:W5:Y:S01]  /*5460*/  DMMA.8x8x4 R8, R94.reuse, R86, R8 ;  /* 0x000000565e08723f */ /* 0x040f620000000008 */
[----:B------:R2:W-:Y:S03]  /*5470*/  LDGSTS.E.LTC128B.64 [R133+0x600], desc[UR26][R134.64], P0 ;  /* 0x0060000086857fae */ /* 0x0005e60008121b5a */
[----:B------:R-:W-:Y:S04]  /*5480*/  IADD3 R140, P0, R120, UR15, RZ ;  /* 0x0000000f788c7c10 */ /* 0x000fe8000ff1e0ff */
[C---:B------:R-:W-:Y:S02]  /*5490*/  IADD3.X R141, R121.reuse, UR38, RZ, P0, !PT ;  /* 0x00000026798d7c10 */ /* 0x040fe400087fe4ff */
[----:B------:R-:W-:Y:S02]  /*54a0*/  LOP3.LUT P0, RZ, R130, 0x8, RZ, 0xc0, !PT ;  /* 0x0000000882ff7812 */ /* 0x000fe4000780c0ff */
[----:B------:R-:W-:Y:S04]  /*54b0*/  LOP3.LUT R130, R124, 0x100, RZ, 0xc0, !PT ;  /* 0x000001007c827812 */ /* 0x000fe800078ec0ff */
[C---:B------:R-:W5:Y:S04]  /*54c0*/  DMMA.8x8x4 R12, R94.reuse, R88, R12 ;  /* 0x000000585e0c723f */ /* 0x040f68000000000c */
[----:B------:R-:W-:Y:S03]  /*54d0*/  SHF.R.U32.HI R130, RZ, 0x5, R130 ;  /* 0x00000005ff827819 */ /* 0x000fe60000011682 */
[----:B------:R1:W-:Y:S01]  /*54e0*/  LDGSTS.E.LTC128B.64 [R128+0xa100], desc[UR26][R136.64], P0 ;  /* 0x0a10000088807fae */ /* 0x0003e20008121b5a */
[----:B------:R-:W-:Y:S04]  /*54f0*/  IADD3 R138, P0, R120, UR28, RZ ;  /* 0x0000001c788a7c10 */ /* 0x000fe8000ff1e0ff */
[----:B------:R-:W-:Y:S02]  /*5500*/  IADD3.X R139, R121, UR33, RZ, P0, !PT ;  /* 0x00000021798b7c10 */ /* 0x000fe400087fe4ff */
[----:B------:R-:W-:Y:S02]  /*5510*/  LOP3.LUT P0, RZ, R122, 0x8, RZ, 0xc0, !PT ;  /* 0x000000087aff7812 */ /* 0x000fe4000780c0ff */
[-C--:B------:R-:W5:Y:S04]  /*5520*/  DMMA.8x8x4 R16, R94, R90.reuse, R16 ;  /* 0x0000005a5e10723f */ /* 0x080f680000000010 */
[----:B--2---:R-:W-:Y:S01]  /*5530*/  VIADD R133, R106, UR30 ;  /* 0x0000001e6a857c36 */ /* 0x004fe20008000000 */
[----:B------:R-:W-:Y:S01]  /*5540*/  UIADD3 UR30, UR46, UR30, URZ ;  /* 0x0000001e2e1e7290 */ /* 0x000fe2000fffe03f */
[----:B------:R-:W-:Y:S10]  /*5550*/  DEPBAR.LE SB5, 0xc ;  /* 0x0000d3000000791a */ /* 0x000ff40000000000 */
[C---:B------:R-:W5:Y:S01]  /*5560*/  DMMA.8x8x4 R20, R92.reuse, R90, R20 ;  /* 0x0000005a5c14723f */ /* 0x040f620000000014 */
[----:B------:R2:W-:Y:S03]  /*5570*/  LDGSTS.E.LTC128B.64 [R128+0xa180], desc[UR26][R140.64], P0 ;  /* 0x0a1800008c807fae */ /* 0x0005e60008121b5a */
[----:B------:R-:W-:Y:S04]  /*5580*/  IADD3 R134, P0, R134, UR8, RZ ;  /* 0x0000000886867c10 */ /* 0x000fe8000ff1e0ff */
[----:B------:R-:W-:Y:S01]  /*5590*/  IADD3.X R135, R135, UR9, RZ, P0, !PT ;  /* 0x0000000987877c10 */ /* 0x000fe200087fe4ff */
[----:B-1----:R-:W-:Y:S07]  /*55a0*/  VIADD R137, R129, 0xfffffff8 ;  /* 0xfffffff881897836 */ /* 0x002fee0000000000 */
[C---:B------:R-:W5:Y:S04]  /*55b0*/  DMMA.8x8x4 R24, R92.reuse, R88, R24 ;  /* 0x000000585c18723f */ /* 0x040f680000000018 */
[----:B--2---:R-:W-:Y:S11]  /*55c0*/  IADD3 R140, P0, R134, UR8, RZ ;  /* 0x00000008868c7c10 */ /* 0x004ff6000ff1e0ff */
[----:B------:R-:W-:Y:S01]  /*55d0*/  @!UPT UIADD3 URZ, URZ, URZ, URZ ;  /* 0x0000003f3f3ff290 */ /* 0x000fe2000fffe03f */
[C---:B------:R-:W5:Y:S04]  /*55e0*/  DMMA.8x8x4 R28, R92.reuse, R86, R28 ;  /* 0x000000565c1c723f */ /* 0x040f68000000001c */
[----:B------:R-:W-:Y:S02]  /*55f0*/  IADD3.X R141, R135, UR9, RZ, P0, !PT ;  /* 0x00000009878d7c10 */ /* 0x000fe400087fe4ff */
[----:B------:R-:W-:Y:S02]  /*5600*/  ISETP.NE.U32.AND P0, PT, R130, RZ, PT ;  /* 0x000000ff8200720c */ /* 0x000fe40003f05070 */
[----:B------:R-:W-:Y:S04]  /*5610*/  LOP3.LUT R130, R124, 0x200, RZ, 0xc0, !PT ;  /* 0x000002007c827812 */ /* 0x000fe800078ec0ff */
[----:B------:R-:W-:Y:S04]  /*5620*/  SHF.R.U32.HI R130, RZ, 0x6, R130 ;  /* 0x00000006ff827819 */ /* 0x000fe80000011682 */
[-C--:B------:R1:W5:Y:S02]  /*5630*/  DMMA.8x8x4 R32, R92, R84.reuse, R32 ;  /* 0x000000545c20723f */ /* 0x0803640000000020 */
[----:B-1----:R-:W-:Y:S01]  /*5640*/  LDS.128 R92, [R0+UR4+0x1000] ;  /* 0x00100004005c7984 */ /* 0x002fe20008000c00 */
[----:B------:R-:W-:Y:S11]  /*5650*/  DEPBAR.LE SB5, 0xc ;  /* 0x0000d3000000791a */ /* 0x000ff60000000000 */
[----:B------:R-:W-:Y:S02]  /*5660*/  @!UPT UIADD3 URZ, URZ, URZ, URZ ;  /* 0x0000003f3f3ff290 */ /* 0x000fe4000fffe03f */
        /* <DEDUP_REMOVED lines=12> */
[----:B-1----:R-:W-:Y:S11]  /*5730*/  LDS.128 R88, [R3+UR5+0xb880] ;  /* 0x00b8800503587984 */ /* 0x002ff60008000c00 */
[----:B------:R-:W-:Y:S03]  /*5740*/  @!UPT UIADD3 URZ, URZ, URZ, URZ ;  /* 0x0000003f3f3ff290 */ /* 0x000fe6000fffe03f */
[C---:B------:R-:W5:Y:S11]  /*5750*/  DMMA.8x8x4 R60, R96.reuse, R86, R60 ;  /* 0x00000056603c723f */ /* 0x040f76000000003c */
[----:B------:R-:W-:Y:S05]  /*5760*/  @!UPT UIADD3 URZ, URZ, URZ, URZ ;  /* 0x0000003f3f3ff290 */ /* 0x000fea000fffe03f */
[----:B------:R1:W5:Y:S02]  /*5770*/  DMMA.8x8x4 R64, R96, R84, R64 ;  /* 0x000000546040723f */ /* 0x0003640000000040 */
[----:B-1----:R-:W1:Y:S01]  /*5780*/  LDS.128 R84, [R3+UR5+0xb800] ;  /* 0x00b8000503547984 */ /* 0x002e620008000c00 */
[----:B------:R-:W-:Y:S07]  /*5790*/  UMOV UR5, UR45 ;  /* 0x0000002d00057c82 */ /* 0x000fee0008000000 */
[----:B------:R-:W2:Y:S01]  /*57a0*/  LDS.128 R96, [R0+UR4+0x1080] ;  /* 0x0010800400607984 */ /* 0x000ea20008000c00 */
[----:B------:R-:W-:Y:S01]  /*57b0*/  UIADD3 UR4, UR4, -0x8000, URZ ;  /* 0xffff800004047890 */ /* 0x000fe2000fffe03f */
[----:B------:R-:W-:-:S04]  /*57c0*/  DEPBAR.LE SB5, 0xc ;  /* 0x0000d3000000791a */ /* 0x000fc80000000000 */
[C---:B---3--:R-:W5:Y:S01]  /*57d0*/  DMMA.8x8x4 R4, R68.reuse, R72, R4 ;  /* 0x000000484404723f */ /* 0x048f620000000004 */
[----:B------:R-:W-:Y:S01]  /*57e0*/  @UP0 UIADD3 UR4, UR47, 0x1800, URZ ;  /* 0x000018002f040890 */ /* 0x000fe2000fffe03f */
[----:B------:R-:W-:Y:S01]  /*57f0*/  @!PT LDS RZ, [RZ] ;  /* 0x00000000fffff984 */ /* 0x000fe20000000800 */
[----:B------:R-:W-:Y:S01]  /*5800*/  @!PT LDS RZ, [RZ] ;  /* 0x00000000fffff984 */ /* 0x000fe20000000800 */
[----:B------:R-:W-:Y:S01]  /*5810*/  @!PT LDS RZ, [RZ] ;  /* 0x00000000fffff984 */ /* 0x000fe20000000800 */
[----:B------:R3:W-:Y:S02]  /*5820*/  LDGSTS.E.LTC128B.64 [R133], desc[UR26][R134.64], P0 ;  /* 0x0000000086857fae */ /* 0x0007e40008121b5a */
[----:B------:R-:W-:Y:S11]  /*5830*/  ISETP.NE.U32.AND P0, PT, R130, RZ, PT ;  /* 0x000000ff8200720c */ /* 0x000ff60003f05070 */
[----:B------:R-:W-:Y:S01]  /*5840*/  @!UPT UIADD3 URZ, URZ, URZ, URZ ;  /* 0x0000003f3f3ff290 */ /* 0x000fe2000fffe03f */
[C---:B------:R-:W5:Y:S01]  /*5850*/  DMMA.8x8x4 R8, R68.reuse, R74, R8 ;  /* 0x0000004a4408723f */ /* 0x040f620000000008 */
[----:B------:R-:W-:Y:S02]  /*5860*/  LDGSTS.E.LTC128B.64 [R133+0x200], desc[UR26][R140.64], P0 ;  /* 0x002000008c857fae */ /* 0x000fe40008121b5a */
[----:B------:R-:W-:Y:S04]  /*5870*/  ISETP.NE.AND P0, PT, R119, RZ, PT ;  /* 0x000000ff7700720c */ /* 0x000fe80003f05270 */
[-C--:B------:R-:W-:Y:S04]  /*5880*/  ISETP.LT.AND P0, PT, R123, R108.reuse, !P0 ;  /* 0x0000006c7b00720c */ /* 0x080fe80004701270 */
[----:B------:R-:W-:Y:S05]  /*5890*/  SEL R131, RZ, 0x1, !P0 ;  /* 0x00000001ff837807 */ /* 0x000fea0004000000 */
[C---:B------:R-:W5:Y:S04]  /*58a0*/  DMMA.8x8x4 R12, R68.reuse, R76, R12 ;  /* 0x0000004c440c723f */ /* 0x040f68000000000c */
[----:B------:R-:W-:Y:S02]  /*58b0*/  P2R R131, PR, R131, 0xf ;  /* 0x0000000f83837803 */ /* 0x000fe40000000000 */
[-C--:B------:R-:W-:Y:S02]  /*58c0*/  ISETP.LT.AND P1, PT, R137, R108.reuse, !P5 ;  /* 0x0000006c8900720c */ /* 0x080fe40006f21270 */
[----:B------:R-:W-:Y:S02]  /*58d0*/  ISETP.NE.AND P3, PT, RZ, UR18, PT ;  /* 0x00000012ff007c0c */ /* 0x000fe4000bf65270 */
[----:B------:R-:W-:Y:S02]  /*58e0*/  ISETP.NE.AND P2, PT, R109, RZ, PT ;  /* 0x000000ff6d00720c */ /* 0x000fe40003f45270 */
[C---:B------:R-:W-:Y:S04]  /*58f0*/  ISETP.LE.OR P0, PT, R137.reuse, R105, !P3 ;  /* 0x000000698900720c */ /* 0x040fe80005f03670 */
[-C--:B------:R-:W5:Y:S01]  /*5900*/  DMMA.8x8x4 R16, R68, R78.reuse, R16 ;  /* 0x0000004e4410723f */ /* 0x080f620000000010 */
[----:B------:R-:W-:Y:S02]  /*5910*/  PLOP3.LUT P5, PT, P1, P0, PT, 0x80, 0x0 ;  /* 0x000000000000781c */ /* 0x000fe40000fa1070 */
[C---:B------:R-:W-:Y:S02]  /*5920*/  ISETP.LT.AND P1, PT, R137.reuse, R108, !P4 ;  /* 0x0000006c8900720c */ /* 0x040fe40006721270 */
[C---:B------:R-:W-:Y:S04]  /*5930*/  ISETP.LE.OR P0, PT, R137.reuse, R104, !P3 ;  /* 0x000000688900720c */ /* 0x040fe80005f03670 */
[----:B------:R-:W-:Y:S02]  /*5940*/  PLOP3.LUT P4, PT, P1, P0, PT, 0x80, 0x0 ;  /* 0x000000000000781c */ /* 0x000fe40000f81070 */
[CC--:B------:R-:W-:Y:S01]  /*5950*/  ISETP.LT.AND P1, PT, R137.reuse, R108.reuse, !P2 ;  /* 0x0000006c8900720c */ /* 0x0c0fe20005721270 */
[----:B------:R-:W-:Y:S04]  /*5960*/  DEPBAR.LE SB5, 0xc ;  /* 0x0000d3000000791a */ /* 0x000fe80000000000 */
[C---:B------:R-:W5:Y:S04]  /*5970*/  DMMA.8x8x4 R20, R70.reuse, R78, R20 ;  /* 0x0000004e4614723f */ /* 0x040f680000000014 */
[C---:B------:R-:W-:Y:S04]  /*5980*/  ISETP.LE.OR P0, PT, R137.reuse, R103, !P3 ;  /* 0x000000678900720c */ /* 0x040fe80005f03670 */
[----:B------:R-:W-:Y:S02]  /*5990*/  PLOP3.LUT P2, PT, P1, P0, PT, 0x80, 0x0 ;  /* 0x000000000000781c */ /* 0x000fe40000f41070 */
[C---:B------:R-:W-:Y:S02]  /*59a0*/  ISETP.LT.AND P1, PT, R137.reuse, R108, !P6 ;  /* 0x0000006c8900720c */ /* 0x040fe40007721270 */
[----:B------:R-:W-:Y:S04]  /*59b0*/  ISETP.LE.OR P0, PT, R137, R102, !P3 ;  /* 0x000000668900720c */ /* 0x000fe80005f03670 */
[----:B------:R-:W-:Y:S01]  /*59c0*/  PLOP3.LUT P3, PT, P1, P0, PT, 0x80, 0x0 ;  /* 0x000000000000781c */ /* 0x000fe20000f61070 */
[C---:B------:R-:W5:Y:S03]  /*59d0*/  DMMA.8x8x4 R24, R70.reuse, R76, R24 ;  /* 0x0000004c4618723f */ /* 0x040f660000000018 */
[-C--:B------:R-:W-:Y:S04]  /*59e0*/  ISETP.GT.AND P0, PT, R105, R137.reuse, PT ;  /* 0x000000896900720c */ /* 0x080fe80003f04270 */
[----:B------:R-:W-:Y:S02]  /*59f0*/  SEL R130, RZ, 0x1, P0 ;  /* 0x00000001ff827807 */ /* 0x000fe40000000000 */
[-C--:B------:R-:W-:Y:S02]  /*5a00*/  ISETP.GT.AND P0, PT, R104, R137.reuse, PT ;  /* 0x000000896800720c */ /* 0x080fe40003f04270 */
[----:B------:R-:W-:Y:S02]  /*5a10*/  LOP3.LUT R130, R130, UR18, RZ, 0xfc, !PT ;  /* 0x0000001282827c12 */ /* 0x000fe4000f8efcff */
[----:B---3--:R-:W-:Y:S02]  /*5a20*/  SEL R135, RZ, 0x1, P0 ;  /* 0x00000001ff877807 */ /* 0x008fe40000000000 */
[-C--:B------:R-:W-:Y:S01]  /*5a30*/  ISETP.GT.AND P0, PT, R103, R137.reuse, PT ;  /* 0x000000896700720c */ /* 0x080fe20003f04270 */
[C---:B------:R-:W5:Y:S04]  /*5a40*/  DMMA.8x8x4 R28, R70.reuse, R74, R28 ;  /* 0x0000004a461c723f */ /* 0x040f68000000001c */
[----:B------:R-:W-:Y:S02]  /*5a50*/  SEL R134, RZ, 0x1, P0 ;  /* 0x00000001ff867807 */ /* 0x000fe40000000000 */
[----:B------:R-:W-:Y:S02]  /*5a60*/  ISETP.GT.AND P0, PT, R102, R137, PT ;  /* 0x000000896600720c */ /* 0x000fe40003f04270 */
[----:B------:R-:W-:Y:S02]  /*5a70*/  PRMT R130, R130, 0x9910, RZ ;  /* 0x0000991082827816 */ /* 0x000fe400000000ff */
[----:B------:R-:W-:Y:S02]  /*5a80*/  SEL R132, RZ, 0x1, P0 ;  /* 0x00000001ff847807 */ /* 0x000fe40000000000 */
[----:B------:R-:W-:Y:S02]  /*5a90*/  ISETP.NE.AND P0, PT, R130, RZ, P5 ;  /* 0x000000ff8200720c */ /* 0x000fe40002f05270 */
[----:B------:R-:W-:Y:S02]  /*5aa0*/  LOP3.LUT R130, R135, UR18, RZ, 0xfc, !PT ;  /* 0x0000001287827c12 */ /* 0x000fe4000f8efcff */
[-C--:B------:R-:W5:Y:S03]  /*5ab0*/  DMMA.8x8x4 R32, R70, R72.reuse, R32 ;  /* 0x000000484620723f */ /* 0x080f660000000020 */
[----:B------:R-:W-:Y:S02]  /*5ac0*/  ISETP.NE.AND P5, PT, R109, RZ, PT ;  /* 0x000000ff6d00720c */ /* 0x000fe40003fa5270 */
[----:B------:R-:W-:Y:S04]  /*5ad0*/  PRMT R130, R130, 0x9910, RZ ;  /* 0x0000991082827816 */ /* 0x000fe800000000ff */
[----:B------:R-:W-:Y:S02]  /*5ae0*/  ISETP.NE.AND P1, PT, R130, RZ, P4 ;  /* 0x000000ff8200720c */ /* 0x000fe40002725270 */
[----:B------:R-:W-:Y:S01]  /*5af0*/  LOP3.LUT R130, R134, UR18, RZ, 0xfc, !PT ;  /* 0x0000001286827c12 */ /* 0x000fe2000f8efcff */
[----:B------:R-:W-:Y:S04]  /*5b00*/  DEPBAR.LE SB5, 0xc ;  /* 0x0000d3000000791a */ /* 0x000fe80000000000 */
[C---:B----4-:R-:W5:Y:S04]  /*5b10*/  DMMA.8x8x4 R36, R80.reuse, R72, R36 ;  /* 0x000000485024723f */ /* 0x050f680000000024 */
[----:B------:R-:W-:Y:S04]  /*5b20*/  PRMT R130, R130, 0x9910, RZ ;  /* 0x0000991082827816 */ /* 0x000fe800000000ff */
[----:B------:R-:W-:Y:S02]  /*5b30*/  ISETP.NE.AND P2, PT, R130, RZ, P2 ;  /* 0x000000ff8200720c */ /* 0x000fe40001745270 */
[----:B------:R-:W-:Y:S02]  /*5b40*/  LOP3.LUT R130, R132, UR18, RZ, 0xfc, !PT ;  /* 0x0000001284827c12 */ /* 0x000fe4000f8efcff */
[----:B------:R-:W-:Y:S02]  /*5b50*/  LOP3.LUT R132, R122, 0x100, RZ, 0xc0, !PT ;  /* 0x000001007a847812 */ /* 0x000fe400078ec0ff */
[----:B------:R-:W-:Y:S02]  /*5b60*/  PRMT R130, R130, 0x9910, RZ ;  /* 0x0000991082827816 */ /* 0x000fe400000000ff */
[----:B------:R-:W-:Y:S01]  /*5b70*/  SHF.R.U32.HI R132, RZ, 0x5, R132 ;  /* 0x00000005ff847819 */ /* 0x000fe20000011684 */
[C---:B------:R-:W5:Y:S03]  /*5b80*/  DMMA.8x8x4 R40, R80.reuse, R74, R40 ;  /* 0x0000004a5028723f */ /* 0x040f660000000028 */
[----:B------:R-:W-:Y:S02]  /*5b90*/  ISETP.NE.U32.AND P4, PT, R132, RZ, PT ;  /* 0x000000ff8400720c */ /* 0x000fe40003f85070 */
[----:B------:R-:W-:Y:S02]  /*5ba0*/  ISETP.NE.AND P3, PT, R130, RZ, P3 ;  /* 0x000000ff8200720c */ /* 0x000fe40001f65270 */
[----:B------:R-:W-:Y:S02]  /*5bb0*/  SEL R130, RZ, 0x1, !P0 ;  /* 0x00000001ff827807 */ /* 0x000fe40004000000 */
[----:B------:R-:W-:Y:S02]  /*5bc0*/  LOP3.LUT R132, R122, 0x200, RZ, 0xc0, !PT ;  /* 0x000002007a847812 */ /* 0x000fe400078ec0ff */
[----:B------:R-:W-:Y:S02]  /*5bd0*/  P2R R130, PR, R130, 0xf ;  /* 0x0000000f82827803 */ /* 0x000fe40000000000 */
[----:B------:R-:W-:Y:S02]  /*5be0*/  IADD3 R134, P0, R120, UR37, RZ ;  /* 0x0000002578867c10 */ /* 0x000fe4000ff1e0ff */
[----:B------:R-:W-:Y:S01]  /*5bf0*/  SHF.R.U32.HI R132, RZ, 0x6, R132 ;  /* 0x00000006ff847819 */ /* 0x000fe20000011684 */
[C---:B------:R-:W5:Y:S01]  /*5c00*/  DMMA.8x8x4 R44, R80.reuse, R76, R44 ;  /* 0x0000004c502c723f */ /* 0x040f62000000002c */
[----:B------:R3:W-:Y:S01]  /*5c10*/  LDGSTS.E.LTC128B.64 [R128+0xb000], desc[UR26][R138.64], P4 ;  /* 0x0b0000008a807fae */ /* 0x0007e2000a121b5a */
[----:B------:R-:W-:Y:S02]  /*5c20*/  ISETP.NE.AND P2, PT, RZ, UR18, PT ;  /* 0x00000012ff007c0c */ /* 0x000fe4000bf45270 */
[----:B------:R-:W-:Y:S02]  /*5c30*/  IADD3.X R135, R121, UR44, RZ, P0, !PT ;  /* 0x0000002c79877c10 */ /* 0x000fe400087fe4ff */
[----:B------:R-:W-:Y:S02]  /*5c40*/  ISETP.NE.U32.AND P0, PT, R132, RZ, PT ;  /* 0x000000ff8400720c */ /* 0x000fe40003f05070 */
[C---:B------:R-:W-:Y:S02]  /*5c50*/  LOP3.LUT R132, R124.reuse, 0x400, RZ, 0xc0, !PT ;  /* 0x000004007c847812 */ /* 0x040fe400078ec0ff */
[----:B------:R-:W-:Y:S02]  /*5c60*/  LOP3.LUT R124, R124, 0x800, RZ, 0xc0, !PT ;  /* 0x000008007c7c7812 */ /* 0x000fe400078ec0ff */
[----:B------:R-:W-:Y:S02]  /*5c70*/  SHF.R.U32.HI R132, RZ, 0x7, R132 ;  /* 0x00000007ff847819 */ /* 0x000fe40000011684 */
[----:B------:R-:W-:Y:S02]  /*5c80*/  SHF.R.U32.HI R124, RZ, 0x8, R124 ;  /* 0x00000008ff7c7819 */ /* 0x000fe4000001167c */
[-C--:B------:R-:W5:Y:S03]  /*5c90*/  DMMA.8x8x4 R48, R80, R78.reuse, R48 ;  /* 0x0000004e5030723f */ /* 0x080f660000000030 */
[----:B------:R4:W-:Y:S01]  /*5ca0*/  LDGSTS.E.LTC128B.64 [R128+0xb080], desc[UR26][R134.64], P0 ;  /* 0x0b08000086807fae */ /* 0x0009e20008121b5a */
[----:B------:R-:W-:Y:S02]  /*5cb0*/  IADD3 R136, P0, R140, UR8, RZ ;  /* 0x000000088c887c10 */ /* 0x000fe4000ff1e0ff */
[----:B------:R-:W-:Y:S02]  /*5cc0*/  ISETP.NE.AND P1, PT, R111, RZ, PT ;  /* 0x000000ff6f00720c */ /* 0x000fe40003f25270 */
[----:B------:R-:W-:Y:S02]  /*5cd0*/  IADD3.X R137, R141, UR9, RZ, P0, !PT ;  /* 0x000000098d897c10 */ /* 0x000fe400087fe4ff */
[----:B------:R-:W-:Y:S01]  /*5ce0*/  ISETP.NE.U32.AND P0, PT, R132, RZ, PT ;  /* 0x000000ff8400720c */ /* 0x000fe20003f05070 */
[----:B------:R-:W-:Y:S05]  /*5cf0*/  DEPBAR.LE SB5, 0xc ;  /* 0x0000d3000000791a */ /* 0x000fea0000000000 */
[C---:B------:R-:W5:Y:S04]  /*5d00*/  DMMA.8x8x4 R52, R82.reuse, R78, R52 ;  /* 0x0000004e5234723f */ /* 0x040f680000000034 */
[CC--:B------:R-:W-:Y:S02]  /*5d10*/  ISETP.LT.AND P1, PT, R129.reuse, R108.reuse, !P1 ;  /* 0x0000006c8100720c */ /* 0x0c0fe40004f21270 */
[----:B------:R-:W-:Y:S01]  /*5d20*/  ISETP.NE.AND P3, PT, R110, RZ, PT ;  /* 0x000000ff6e00720c */ /* 0x000fe20003f65270 */
[----:B------:R-:W-:Y:S01]  /*5d30*/  LDGSTS.E.LTC128B.64 [R133+0x400], desc[UR26][R136.64], P0 ;  /* 0x0040000088857fae */ /* 0x000fe20008121b5a */
[C---:B------:R-:W-:Y:S08]  /*5d40*/  ISETP.LE.OR P0, PT, R129.reuse, R105, !P2 ;  /* 0x000000698100720c */ /* 0x040ff00005703670 */
[C---:B------:R-:W5:Y:S01]  /*5d50*/  DMMA.8x8x4 R56, R82.reuse, R76, R56 ;  /* 0x0000004c5238723f */ /* 0x040f620000000038 */
[----:B------:R-:W-:Y:S02]  /*5d60*/  PLOP3.LUT P4, PT, P1, P0, PT, 0x80, 0x0 ;  /* 0x000000000000781c */ /* 0x000fe40000f81070 */
[----:B------:R-:W-:Y:S02]  /*5d70*/  ISETP.LT.AND P1, PT, R129, R108, !P3 ;  /* 0x0000006c8100720c */ /* 0x000fe40005f21270 */
[----:B---3--:R-:W-:Y:S04]  /*5d80*/  IADD3 R138, P0, R136, UR8, RZ ;  /* 0x00000008888a7c10 */ /* 0x008fe8000ff1e0ff */
[----:B------:R-:W-:Y:S02]  /*5d90*/  IADD3.X R139, R137, UR9, RZ, P0, !PT ;  /* 0x00000009898b7c10 */ /* 0x000fe400087fe4ff */
[----:B------:R-:W-:Y:S02]  /*5da0*/  ISETP.NE.U32.AND P0, PT, R124, RZ, PT ;  /* 0x000000ff7c00720c */ /* 0x000fe40003f05070 */
[C---:B------:R-:W-:Y:S02]  /*5db0*/  LOP3.LUT R124, R122.reuse, 0x400, RZ, 0xc0, !PT ;  /* 0x000004007a7c7812 */ /* 0x040fe400078ec0ff */
[----:B------:R-:W-:Y:S01]  /*5dc0*/  LOP3.LUT R122, R122, 0x800, RZ, 0xc0, !PT ;  /* 0x000008007a7a7812 */ /* 0x000fe200078ec0ff */
[C---:B------:R-:W5:Y:S04]  /*5dd0*/  DMMA.8x8x4 R60, R82.reuse, R74, R60 ;  /* 0x0000004a523c723f */ /* 0x040f68000000003c */
[----:B------:R-:W-:Y:S02]  /*5de0*/  SHF.R.U32.HI R124, RZ, 0x7, R124 ;  /* 0x00000007ff7c7819 */ /* 0x000fe4000001167c */
[----:B------:R-:W-:Y:S02]  /*5df0*/  SHF.R.U32.HI R122, RZ, 0x8, R122 ;  /* 0x00000008ff7a7819 */ /* 0x000fe4000001167a */
[----:B------:R-:W-:Y:S01]  /*5e00*/  LDGSTS.E.LTC128B.64 [R133+0x600], desc[UR26][R138.64], P0 ;  /* 0x006000008a857fae */ /* 0x000fe20008121b5a */
[----:B------:R-:W-:Y:S04]  /*5e10*/  IADD3 R140, P0, R120, UR36, RZ ;  /* 0x00000024788c7c10 */ /* 0x000fe8000ff1e0ff */
[----:B------:R-:W-:Y:S02]  /*5e20*/  IADD3.X R141, R121, UR43, RZ, P0, !PT ;  /* 0x0000002b798d7c10 */ /* 0x000fe400087fe4ff */
[----:B------:R-:W-:Y:S01]  /*5e30*/  ISETP.NE.U32.AND P0, PT, R124, RZ, PT ;  /* 0x000000ff7c00720c */ /* 0x000fe20003f05070 */
[----:B----4-:R4:W5:Y:S01]  /*5e40*/  DMMA.8x8x4 R64, R82, R72, R64 ;  /* 0x000000485240723f */ /* 0x0109620000000040 */
[----:B------:R-:W-:Y:S11]  /*5e50*/  DEPBAR.LE SB5, 0xc ;  /* 0x0000d3000000791a */ /* 0x000ff60000000000 */
[----:B------:R-:W-:-:S04]  /*5e60*/  @!UPT UIADD3 URZ, URZ, URZ, URZ ;  /* 0x0000003f3f3ff290 */ /* 0x000fc8000fffe03f */
[C---:B-1----:R1:W5:Y:S01]  /*5e70*/  DMMA.8x8x4 R4, R94.reuse, R84, R4 ;  /* 0x000000545e04723f */ /* 0x0423620000000004 */
[----:B------:R-:W-:Y:S03]  /*5e80*/  LDGSTS.E.LTC128B.64 [R128+0xb100], desc[UR26][R140.64], P0 ;  /* 0x0b1000008c807fae */ /* 0x000fe60008121b5a */
[----:B------:R-:W-:Y:S04]  /*5e90*/  IADD3 R134, P0, R120, UR35, RZ ;  /* 0x0000002378867c10 */ /* 0x000fe8000ff1e0ff */
[----:B------:R-:W-:Y:S02]  /*5ea0*/  IADD3.X R135, R121, UR42, RZ, P0, !PT ;  /* 0x0000002a79877c10 */ /* 0x000fe400087fe4ff */
[----:B------:R-:W-:Y:S06]  /*5eb0*/  ISETP.NE.U32.AND P0, PT, R122, RZ, PT ;  /* 0x000000ff7a00720c */ /* 0x000fec0003f05070 */
[C---:B------:R1:W5:Y:S07]  /*5ec0*/  DMMA.8x8x4 R8, R94.reuse, R86, R8 ;  /* 0x000000565e08723f */ /* 0x04036e0000000008 */
[----:B----4-:R4:W-:Y:S01]  /*5ed0*/  LDGSTS.E.LTC128B.64 [R128+0xb180], desc[UR26][R134.64], P0 ;  /* 0x0b18000086807fae */ /* 0x0109e20008121b5a */
[C---:B------:R-:W-:Y:S04]  /*5ee0*/  ISETP.LE.OR P0, PT, R129.reuse, R104, !P2 ;  /* 0x000000688100720c */ /* 0x040fe80005703670 */
[----:B------:R-:W-:Y:S01]  /*5ef0*/  PLOP3.LUT P3, PT, P1, P0, PT, 0x80, 0x0 ;  /* 0x000000000000781c */ /* 0x000fe20000f61070 */
[----:B------:R-:W0:Y:S01]  /*5f00*/  LDGDEPBAR ;  /* 0x00000000000079af */ /* 0x000e220000000000 */
[CC--:B------:R-:W-:Y:S02]  /*5f10*/  ISETP.LT.AND P1, PT, R129.reuse, R108.reuse, !P5 ;  /* 0x0000006c8100720c */ /* 0x0c0fe40006f21270 */
[C---:B------:R1:W5:Y:S03]  /*5f20*/  DMMA.8x8x4 R12, R94.reuse, R88, R12 ;  /* 0x000000585e0c723f */ /* 0x040366000000000c */
[C---:B------:R-:W-:Y:S02]  /*5f30*/  ISETP.LE.OR P0, PT, R129.reuse, R103, !P2 ;  /* 0x000000678100720c */ /* 0x040fe40005703670 */
[----:B------:R-:W-:Y:S02]  /*5f40*/  ISETP.NE.AND P5, PT, R112, RZ, PT ;  /* 0x000000ff7000720c */ /* 0x000fe40003fa5270 */
[----:B------:R-:W-:Y:S02]  /*5f50*/  PLOP3.LUT P2, PT, P1, P0, PT, 0x80, 0x0 ;  /* 0x000000000000781c */ /* 0x000fe40000f41070 */
[C---:B------:R-:W-:Y:S02]  /*5f60*/  ISETP.LT.AND P1, PT, R129.reuse, R108, !P6 ;  /* 0x0000006c8100720c */ /* 0x040fe40007721270 */
[----:B------:R-:W-:Y:S04]  /*5f70*/  ISETP.NE.AND P0, PT, RZ, UR18, PT ;  /* 0x00000012ff007c0c */ /* 0x000fe8000bf05270 */
[----:B------:R-:W-:Y:S01]  /*5f80*/  ISETP.LE.OR P0, PT, R129, R102, !P0 ;  /* 0x000000668100720c */ /* 0x000fe20004703670 */
[-C--:B------:R1:W5:Y:S03]  /*5f90*/  DMMA.8x8x4 R16, R94, R90.reuse, R16 ;  /* 0x0000005a5e10723f */ /* 0x0803660000000010 */
[----:B------:R-:W-:Y:S01]  /*5fa0*/  PLOP3.LUT P1, PT, P1, P0, PT, 0x80, 0x0 ;  /* 0x000000000000781c */ /* 0x000fe20000f21070 */
[----:B------:R-:W-:Y:S04]  /*5fb0*/  DEPBAR.LE SB0, 0x3 ;  /* 0x000080c00000791a */ /* 0x000fe80000000000 */
[----:B------:R-:W-:Y:S08]  /*5fc0*/  DEPBAR.LE SB5, 0xc ;  /* 0x0000d3000000791a */ /* 0x000ff00000000000 */
[C---:B------:R1:W5:Y:S01]  /*5fd0*/  DMMA.8x8x4 R20, R92.reuse, R90, R20 ;  /* 0x0000005a5c14723f */ /* 0x0403620000000014 */
[----:B------:R-:W-:Y:S03]  /*5fe0*/  BAR.SYNC.DEFER_BLOCKING 0x0 ;  /* 0x0000000000007b1d */ /* 0x000fe60000010000 */
[-C--:B------:R-:W-:Y:S04]  /*5ff0*/  ISETP.GT.AND P0, PT, R105, R129.reuse, PT ;  /* 0x000000816900720c */ /* 0x080fe80003f04270 */
[----:B----4-:R-:W-:Y:S02]  /*6000*/  SEL R128, RZ, 0x1, P0 ;  /* 0x00000001ff807807 */ /* 0x010fe40000000000 */
[-C--:B------:R-:W-:Y:S02]  /*6010*/  ISETP.GT.AND P0, PT, R104, R129.reuse, PT ;  /* 0x000000816800720c */ /* 0x080fe40003f04270 */
[----:B------:R-:W-:Y:S02]  /*6020*/  LOP3.LUT R128, R128, UR18, RZ, 0xfc, !PT ;  /* 0x0000001280807c12 */ /* 0x000fe4000f8efcff */
[----:B------:R-:W-:Y:S02]  /*6030*/  SEL R133, RZ, 0x1, P0 ;  /* 0x00000001ff857807 */ /* 0x000fe40000000000 */
[C---:B------:R1:W5:Y:S03]  /*6040*/  DMMA.8x8x4 R24, R92.reuse, R88, R24 ;  /* 0x000000585c18723f */ /* 0x0403660000000018 */
[-C--:B------:R-:W-:Y:S02]  /*6050*/  ISETP.GT.AND P0, PT, R103, R129.reuse, PT ;  /* 0x000000816700720c */ /* 0x080fe40003f04270 */
[----:B------:R-:W-:Y:S02]  /*6060*/  PRMT R128, R128, 0x9910, RZ ;  /* 0x0000991080807816 */ /* 0x000fe400000000ff */
[----:B------:R-:W-:Y:S01]  /*6070*/  SEL R124, RZ, 0x1, P0 ;  /* 0x00000001ff7c7807 */ /* 0x000fe20000000000 */
[----:B------:R1:W3:Y:S01]  /*6080*/  LDS.128 R72, [R3+UR45+0xa000] ;  /* 0x00a0002d03487984 */ /* 0x0002e20008000c00 */
[----:B------:R-:W-:Y:S01]  /*6090*/  ISETP.GT.AND P0, PT, R102, R129, PT ;  /* 0x000000816600720c */ /* 0x000fe20003f04270 */
[----:B------:R-:W-:Y:S01]  /*60a0*/  VIADD R129, R129, 0x10 ;  /* 0x0000001081817836 */ /* 0x000fe20000000000 */
[----:B------:R-:W-:Y:S02]  /*60b0*/  LOP3.LUT R124, R124, UR18, RZ, 0xfc, !PT ;  /* 0x000000127c7c7c12 */ /* 0x000fe4000f8efcff */
[----:B------:R-:W-:Y:S03]  /*60c0*/  SEL R122, RZ, 0x1, P0 ;  /* 0x00000001ff7a7807 */ /* 0x000fe60000000000 */
[C---:B------:R1:W5:Y:S01]  /*60d0*/  DMMA.8x8x4 R28, R92.reuse, R86, R28 ;  /* 0x000000565c1c723f */ /* 0x040362000000001c */
[----:B------:R1:W3:Y:S02]  /*60e0*/  LDS.128 R76, [R3+UR45+0xa080] ;  /* 0x00a0802d034c7984 */ /* 0x0002e40008000c00 */
[----:B------:R-:W-:Y:S02]  /*60f0*/  ISETP.NE.AND P0, PT, R115, RZ, PT ;  /* 0x000000ff7300720c */ /* 0x000fe40003f05270 */
[----:B------:R-:W-:Y:S02]  /*6100*/  PRMT R124, R124, 0x9910, RZ ;  /* 0x000099107c7c7816 */ /* 0x000fe400000000ff */
[----:B------:R-:W-:Y:S02]  /*6110*/  LOP3.LUT R122, R122, UR18, RZ, 0xfc, !PT ;  /* 0x000000127a7a7c12 */ /* 0x000fe4000f8efcff */
[----:B------:R-:W-:Y:S02]  /*6120*/  LOP3.LUT R133, R133, UR18, RZ, 0xfc, !PT ;  /* 0x0000001285857c12 */ /* 0x000fe4000f8efcff */
[----:B------:R-:W-:Y:S02]  /*6130*/  PRMT R122, R122, 0x9910, RZ ;  /* 0x000099107a7a7816 */ /* 0x000fe400000000ff */
[----:B------:R-:W-:Y:S02]  /*6140*/  PRMT R133, R133, 0x9910, RZ ;  /* 0x0000991085857816 */ /* 0x000fe400000000ff */
[CC--:B------:R-:W-:Y:S01]  /*6150*/  ISETP.LT.AND P0, PT, R123.reuse, R108.reuse, !P0 ;  /* 0x0000006c7b00720c */ /* 0x0c0fe20004701270 */
[-C--:B------:R1:W5:Y:S04]  /*6160*/  DMMA.8x8x4 R32, R92, R84.reuse, R32 ;  /* 0x000000545c20723f */ /* 0x0803680000000020 */
[----:B------:R-:W-:Y:S02]  /*6170*/  SEL R136, RZ, 0x100, !P0 ;  /* 0x00000100ff887807 */ /* 0x000fe40004000000 */
[----:B------:R-:W-:Y:S04]  /*6180*/  ISETP.NE.AND P0, PT, R114, RZ, PT ;  /* 0x000000ff7200720c */ /* 0x000fe80003f05270 */
[-C--:B------:R-:W-:Y:S01]  /*6190*/  ISETP.LT.AND P0, PT, R123, R108.reuse, !P0 ;  /* 0x0000006c7b00720c */ /* 0x080fe20004701270 */
[----:B------:R-:W-:Y:S05]  /*61a0*/  DEPBAR.LE SB5, 0xc ;  /* 0x0000d3000000791a */ /* 0x000fea0000000000 */
[C---:B--2---:R1:W5:Y:S01]  /*61b0*/  DMMA.8x8x4 R36, R98.reuse, R84, R36 ;  /* 0x000000546224723f */ /* 0x0443620000000024 */
[----:B------:R-:W-:Y:S03]  /*61c0*/  SEL R134, RZ, 0x200, !P0 ;  /* 0x00000200ff867807 */ /* 0x000fe60004000000 */
[----:B------:R-:W-:Y:S04]  /*61d0*/  ISETP.NE.AND P0, PT, R113, RZ, PT ;  /* 0x000000ff7100720c */ /* 0x000fe80003f05270 */
[C---:B------:R-:W-:Y:S02]  /*61e0*/  ISETP.LT.AND P0, PT, R123.reuse, R108, !P0 ;  /* 0x0000006c7b00720c */ /* 0x040fe40004701270 */
[----:B------:R-:W-:Y:S02]  /*61f0*/  LOP3.LUT R131, R134, R136, R131, 0xfe, !PT ;  /* 0x0000008886837212 */ /* 0x000fe400078efe83 */
[----:B------:R-:W-:Y:S02]  /*6200*/  SEL R135, RZ, 0x400, !P0 ;  /* 0x00000400ff877807 */ /* 0x000fe40004000000 */
[C---:B------:R-:W-:Y:S01]  /*6210*/  ISETP.LT.AND P0, PT, R123.reuse, R108, !P5 ;  /* 0x0000006c7b00720c */ /* 0x040fe20006f01270 */
[----:B------:R-:W-:Y:S01]  /*6220*/  VIADD R123, R123, 0x10 ;  /* 0x000000107b7b7836 */ /* 0x000fe20000000000 */
[C---:B------:R1:W5:Y:S04]  /*6230*/  DMMA.8x8x4 R40, R98.reuse, R86, R40 ;  /* 0x000000566228723f */ /* 0x0403680000000028 */
[----:B------:R-:W-:Y:S02]  /*6240*/  SEL R132, RZ, 0x800, !P0 ;  /* 0x00000800ff847807 */ /* 0x000fe40004000000 */
[----:B------:R-:W-:Y:S02]  /*6250*/  ISETP.NE.AND P0, PT, R128, RZ, P4 ;  /* 0x000000ff8000720c */ /* 0x000fe40002705270 */
[----:B------:R-:W-:Y:S02]  /*6260*/  LOP3.LUT R131, R132, R135, R131, 0xfe, !PT ;  /* 0x0000008784837212 */ /* 0x000fe400078efe83 */
[----:B------:R-:W-:Y:S02]  /*6270*/  SEL R128, RZ, 0x100, !P0 ;  /* 0x00000100ff807807 */ /* 0x000fe40004000000 */
[----:B------:R-:W-:Y:S04]  /*6280*/  ISETP.NE.AND P0, PT, R133, RZ, P3 ;  /* 0x000000ff8500720c */ /* 0x000fe80001f05270 */
[C---:B------:R1:W5:Y:S01]  /*6290*/  DMMA.8x8x4 R44, R98.reuse, R88, R44 ;  /* 0x00000058622c723f */ /* 0x040362000000002c */
[----:B------:R-:W-:Y:S02]  /*62a0*/  SEL R133, RZ, 0x200, !P0 ;  /* 0x00000200ff857807 */ /* 0x000fe40004000000 */
[----:B------:R-:W-:Y:S02]  /*62b0*/  ISETP.NE.AND P0, PT, R124, RZ, P2 ;  /* 0x000000ff7c00720c */ /* 0x000fe40001705270 */
[----:B------:R-:W-:Y:S02]  /*62c0*/  LOP3.LUT R128, R133, R128, R130, 0xfe, !PT ;  /* 0x0000008085807212 */ /* 0x000fe400078efe82 */
[----:B------:R-:W-:Y:S02]  /*62d0*/  SEL R124, RZ, 0x400, !P0 ;  /* 0x00000400ff7c7807 */ /* 0x000fe40004000000 */
[----:B------:R-:W-:Y:S04]  /*62e0*/  ISETP.NE.AND P0, PT, R122, RZ, P1 ;  /* 0x000000ff7a00720c */ /* 0x000fe80000f05270 */
[----:B------:R-:W-:Y:S02]  /*62f0*/  SEL R137, RZ, 0x800, !P0 ;  /* 0x00000800ff897807 */ /* 0x000fe40004000000 */
[C---:B------:R-:W-:Y:S01]  /*6300*/  ISETP.NE.AND P0, PT, R126.reuse, RZ, PT ;  /* 0x000000ff7e00720c */ /* 0x040fe20003f05270 */
[-C--:B------:R1:W5:Y:S04]  /*6310*/  DMMA.8x8x4 R48, R98, R90.reuse, R48 ;  /* 0x0000005a6230723f */ /* 0x0803680000000030 */
[----:B------:R-:W-:Y:S01]  /*6320*/  LOP3.LUT R128, R137, R124, R128, 0xfe, !PT ;  /* 0x0000007c89807212 */ /* 0x000fe200078efe80 */
[----:B------:R-:W-:Y:S01]  /*6330*/  VIADD R126, R126, 0x1 ;  /* 0x000000017e7e7836 */ /* 0x000fe20000000000 */
[----:B------:R-:W-:Y:S02]  /*6340*/  SEL R124, R131, RZ, P0 ;  /* 0x000000ff837c7207 */ /* 0x000fe40000000000 */
[----:B------:R-:W-:Y:S01]  /*6350*/  SEL R122, R128, RZ, P0 ;  /* 0x000000ff807a7207 */ /* 0x000fe20000000000 */
[----:B------:R-:W-:Y:S01]  /*6360*/  IMAD.U32 R128, RZ, RZ, UR32 ;  /* 0x00000020ff807e24 */ /* 0x000fe2000f8e00ff */
[----:B------:R-:W-:Y:S01]  /*6370*/  IADD3 R120, P0, R120, UR34, RZ ;  /* 0x0000002278787c10 */ /* 0x000fe2000ff1e0ff */
[----:B------:R-:W-:Y:S01]  /*6380*/  USEL UR32, UR48, URZ, UP0 ;  /* 0x0000003f30207287 */ /* 0x000fe20008000000 */
[----:B------:R-:W-:Y:S04]  /*6390*/  DEPBAR.LE SB5, 0xc ;  /* 0x0000d3000000791a */ /* 0x000fe80000000000 */
[C---:B------:R1:W5:Y:S04]  /*63a0*/  DMMA.8x8x4 R52, R96.reuse, R90, R52 ;  /* 0x0000005a6034723f */ /* 0x0403680000000034 */
[----:B------:R-:W-:Y:S01]  /*63b0*/  IMAD R125, R128, 0x10, R125 ;  /* 0x00000010807d7824 */ /* 0x000fe200078e027d */
[----:B------:R-:W-:Y:S04]  /*63c0*/  IADD3.X R121, R121, UR20, RZ, P0, !PT ;  /* 0x0000001479797c10 */ /* 0x000fe800087fe4ff */
[----:B------:R1:W3:Y:S01]  /*63d0*/  LDS.128 R68, [R125] ;  /* 0x000000007d447984 */ /* 0x0002e20000000c00 */
[----:B------:R-:W-:Y:S04]  /*63e0*/  IADD3 R130, P0, R138, UR6, RZ ;  /* 0x000000068a827c10 */ /* 0x000fe8000ff1e0ff */
[----:B------:R-:W-:Y:S02]  /*63f0*/  IADD3.X R131, R139, UR7, RZ, P0, !PT ;  /* 0x000000078b837c10 */ /* 0x000fe400087fe4ff */
[----:B------:R-:W-:Y:S01]  /*6400*/  ISETP.GT.AND P0, PT, R127, -0x3, PT ;  /* 0xfffffffd7f00780c */ /* 0x000fe20003f04270 */
[C---:B------:R1:W5:Y:S01]  /*6410*/  DMMA.8x8x4 R56, R96.reuse, R88, R56 ;  /* 0x000000586038723f */ /* 0x0403620000000038 */
[----:B------:R1:W3:Y:S11]  /*6420*/  LDS.128 R80, [R125+0x80] ;  /* 0x000080007d507984 */ /* 0x0002f60000000c00 */
[----:B------:R-:W-:Y:S04]  /*6430*/  @!UPT UIADD3 URZ, URZ, URZ, URZ ;  /* 0x0000003f3f3ff290 */ /* 0x000fe8000fffe03f */
[C---:B------:R1:W5:Y:S11]  /*6440*/  DMMA.8x8x4 R60, R96.reuse, R86, R60 ;  /* 0x00000056603c723f */ /* 0x040376000000003c */
[----:B------:R-:W-:Y:S05]  /*6450*/  @!UPT UIADD3 URZ, URZ, URZ, URZ ;  /* 0x0000003f3f3ff290 */ /* 0x000fea000fffe03f */
[----:B------:R1:W5:Y:S01]  /*6460*/  DMMA.8x8x4 R64, R96, R84, R64 ;  /* 0x000000546040723f */ /* 0x0003620000000040 */
[----:B------:R-:W-:Y:S03]  /*6470*/  @!UPT UIADD3 URZ, URZ, URZ, URZ ;  /* 0x0000003f3f3ff290 */ /* 0x000fe6000fffe03f */
[----:B------:R-:W-:Y:S11]  /*6480*/  @P0 BRA `(.L_x_4) ;  /* 0xffffffe800740947 */ /* 0x000ff6000383ffff */
.L_x_3:
[----:B------:R-:W0:Y:S01]  /*6490*/  LDGDEPBAR ;  /* 0x00000000000079af */ /* 0x000e220000000000 */
[----:B------:R-:W-:Y:S02]  /*64a0*/  ULDC.64 UR4, c[0x0][0x2e0] ;  /* 0x0000b80000047ab9 */ /* 0x000fe40000000a00 */
[----:B------:R-:W-:Y:S01]  /*64b0*/  ISETP.NE.U32.AND P0, PT, RZ, UR4, PT ;  /* 0x00000004ff007c0c */ /* 0x000fe2000bf05070 */
[----:B------:R-:W0:Y:S03]  /*64c0*/  LDGDEPBAR ;  /* 0x00000000000079af */ /* 0x000e260000000000 */
[----:B------:R-:W-:Y:S01]  /*64d0*/  ISETP.NE.AND.EX P0, PT, RZ, UR5, PT, P0 ;  /* 0x00000005ff007c0c */ /* 0x000fe2000bf05300 */
[----:B------:R-:W-:-:S04]  /*64e0*/  DEPBAR.LE SB0, 0x0 ;  /* 0x000080000000791a */ /* 0x000fc80000000000 */
[----:B------:R-:W-:Y:S08]  /*64f0*/  BAR.SYNC.DEFER_BLOCKING 0x0 ;  /* 0x0000000000007b1d */ /* 0x000ff00000010000 */
[----:B------:R-:W-:Y:S05]  /*6500*/  @!P0 BRA `(.L_x_5) ;  /* 0x00000000001c8947 */ /* 0x000fea0003800000 */
[----:B---3--:R-:W2:Y:S02]  /*6510*/  LDC.64 R78, c[0x0][0x2e0] ;  /* 0x0000b800ff4e7b82 */ /* 0x008ea40000000a00 */
[----:B--2---:R-:W2:Y:S02]  /*6520*/  LDG.E.64 R78, desc[UR26][R78.64] ;  /* 0x0000001a4e4e7981 */ /* 0x004ea4000c1e1b00 */
[----:B--2---:R-:W-:-:S04]  /*6530*/  ISETP.NE.U32.AND P0, PT, R78, RZ, PT ;  /* 0x000000ff4e00720c */ /* 0x004fc80003f05070 */
[----:B------:R-:W-:-:S13]  /*6540*/  ISETP.NE.AND.EX P0, PT, R79, RZ, PT, P0 ;  /* 0x000000ff4f00720c */ /* 0x000fda0003f05300 */
[----:B------:R-:W-:Y:S05]  /*6550*/  @!P0 BRA `(.L_x_5) ;  /* 0x0000000000088947 */ /* 0x000fea0003800000 */
[----:B------:R-:W4:Y:S01]  /*6560*/  LD.E.64 R78, desc[UR26][R78.64] ;  /* 0x0000001a4e4e7980 */ /* 0x000f22000c101b00 */
[----:B------:R-:W-:Y:S05]  /*6570*/  BRA `(.L_x_6) ;  /* 0x0000000000287947 */ /* 0x000fea0003800000 */
.L_x_5:
[----:B------:R-:W-:Y:S02]  /*6580*/  ULDC.64 UR4, c[0x0][0x2d0] ;  /* 0x0000b40000047ab9 */ /* 0x000fe40000000a00 */
[----:B------:R-:W-:-:S04]  /*6590*/  ISETP.NE.U32.AND P0, PT, RZ, UR4, PT ;  /* 0x00000004ff007c0c */ /* 0x000fc8000bf05070 */
[----:B------:R-:W-:-:S13]  /*65a0*/  ISETP.NE.AND.EX P0, PT, RZ, UR5, PT, P0 ;  /* 0x00000005ff007c0c */ /* 0x000fda000bf05300 */
[----:B------:R-:W-:Y:S05]  /*65b0*/  @!P0 BRA `(.L_x_7) ;  /* 0x00000000000c8947 */ /* 0x000fea0003800000 */
[----:B---3--:R-:W2:Y:S02]  /*65c0*/  LDC.64 R78, c[0x0][0x2d0] ;  /* 0x0000b400ff4e7b82 */ /* 0x008ea40000000a00 */
[----:B--2---:R-:W4:Y:S01]  /*65d0*/  LDG.E.64 R78, desc[UR26][R78.64] ;  /* 0x0000001a4e4e7981 */ /* 0x004f22000c1e1b00 */
[----:B------:R-:W-:Y:S05]  /*65e0*/  BRA `(.L_x_6) ;  /* 0x00000000000c7947 */ /* 0x000fea0003800000 */
.L_x_7:
[----:B------:R-:W-:Y:S02]  /*65f0*/  ULDC.64 UR4, c[0x0][0x2c0] ;  /* 0x0000b00000047ab9 */ /* 0x000fe40000000a00 */
[----:B---3--:R-:W-:Y:S02]  /*6600*/  MOV R78, UR4 ;  /* 0x00000004004e7c02 */ /* 0x008fe40008000f00 */
[----:B------:R-:W-:-:S07]  /*6610*/  MOV R79, UR5 ;  /* 0x00000005004f7c02 */ /* 0x000fce0008000f00 */
.L_x_6:
[----:B------:R-:W2:Y:S01]  /*6620*/  S2R R0, SR_TID.X ;  /* 0x0000000000007919 */ /* 0x000ea20000002100 */
[----:B------:R-:W-:Y:S01]  /*6630*/  ISETP.NE.AND P0, PT, RZ, UR19, PT ;  /* 0x00000013ff007c0c */ /* 0x000fe2000bf05270 */
[----:B------:R-:W-:Y:S01]  /*6640*/  UIMAD UR6, UR23, UR22, UR24 ;  /* 0x00000016170672a4 */ /* 0x000fe2000f8e0218 */
[----:B------:R-:W-:-:S03]  /*6650*/  ULDC.64 UR4, c[0x0][0x330] ;  /* 0x0000cc0000047ab9 */ /* 0x000fc60000000a00 */
[----:B------:R-:W-:-:S03]  /*6660*/  UIMAD.WIDE UR6, UR6, 0x4, UR4 ;  /* 0x00000004060678a5 */ /* 0x000fc6000f8e0204 */
[----:B------:R-:W-:Y:S02]  /*6670*/  ULDC.64 UR4, c[0x0][0x310] ;  /* 0x0000c40000047ab9 */ /* 0x000fe40000000a00 */
[----:B------:R-:W-:Y:S01]  /*6680*/  IMAD.U32 R2, RZ, RZ, UR4 ;  /* 0x00000004ff027e24 */ /* 0x000fe2000f8e00ff */
[----:B-1----:R-:W-:Y:S02]  /*6690*/  MOV R3, UR5 ;  /* 0x0000000500037c02 */ /* 0x002fe40008000f00 */
[----:B------:R-:W-:Y:S05]  /*66a0*/  @!P0 BRA `(.L_x_8) ;  /* 0x0000000000908947 */ /* 0x000fea0003800000 */
[----:B------:R-:W-:-:S06]  /*66b0*/  UISETP.NE.AND UP0, UPT, UR19, 0x1, UPT ;  /* 0x000000011300788c */ /* 0x000fcc000bf05270 */
[----:B------:R-:W-:-:S13]  /*66c0*/  PLOP3.LUT P0, PT, PT, PT, UP0, 0x80, 0x0 ;  /* 0x000000000000781c */ /* 0x000fda0003f0f008 */
[----:B------:R-:W-:Y:S05]  /*66d0*/  @!P0 BRA `(.L_x_9) ;  /* 0x0000000000588947 */ /* 0x000fea0003800000 */
[----:B------:R-:W-:-:S06]  /*66e0*/  UISETP.NE.AND UP0, UPT, UR19, 0x2, UPT ;  /* 0x000000021300788c */ /* 0x000fcc000bf05270 */
[----:B------:R-:W-:-:S13]  /*66f0*/  PLOP3.LUT P0, PT, PT, PT, UP0, 0x80, 0x0 ;  /* 0x000000000000781c */ /* 0x000fda0003f0f008 */
[----:B------:R-:W-:Y:S05]  /*6700*/  @!P0 BRA `(.L_x_10) ;  /* 0x0000000000208947 */ /* 0x000fea0003800000 */
[----:B------:R-:W-:Y:S01]  /*6710*/  UISETP.NE.AND UP0, UPT, UR19, 0x3, UPT ;  /* 0x000000031300788c */ /* 0x000fe2000bf05270 */
[----:B------:R-:W-:-:S05]  /*6720*/  MOV R71, 0xffffffff ;  /* 0xffffffff00477802 */ /* 0x000fca0000000f00 */
[----:B------:R-:W-:-:S13]  /*6730*/  PLOP3.LUT P0, PT, PT, PT, UP0, 0x80, 0x0 ;  /* 0x000000000000781c */ /* 0x000fda0003f0f008 */
[----:B------:R-:W-:Y:S05]  /*6740*/  @P0 BRA `(.L_x_11) ;  /* 0x0000000000940947 */ /* 0x000fea0003800000 */
[----:B------:R-:W1:Y:S02]  /*6750*/  LDC.64 R2, c[0x0][0x310] ;  /* 0x0000c400ff027b82 */ /* 0x000e640000000a00 */
[----:B-1----:R-:W-:-:S06]  /*6760*/  IMAD.WIDE R2, R100, 0x8, R2 ;  /* 0x0000000864027825 */ /* 0x002fcc00078e0202 */
[----:B------:R-:W4:Y:S01]  /*6770*/  LDG.E.64 R2, desc[UR26][R2.64] ;  /* 0x0000001a02027981 */ /* 0x000f22000c1e1b00 */
[----:B------:R-:W-:Y:S05]  /*6780*/  BRA `(.L_x_11) ;  /* 0x0000000000847947 */ /* 0x000fea0003800000 */
.L_x_10:
[----:B------:R-:W1:Y:S01]  /*6790*/  LDC.64 R68, c[0x0][0x328] ;  /* 0x0000ca00ff447b82 */ /* 0x000e620000000a00 */
[----:B------:R-:W-:-:S07]  /*67a0*/  SHF.R.S32.HI R71, RZ, 0x1f, R100 ;  /* 0x0000001fff477819 */ /* 0x000fce0000011464 */
[----:B------:R-:W3:Y:S01]  /*67b0*/  LDC.64 R2, c[0x0][0x310] ;  /* 0x0000c400ff027b82 */ /* 0x000ee20000000a00 */
[-C--:B-1----:R-:W-:Y:S02]  /*67c0*/  IMAD R71, R71, R68.reuse, RZ ;  /* 0x0000004447477224 */ /* 0x082fe400078e02ff */
[----:B------:R-:W-:-:S04]  /*67d0*/  IMAD.WIDE.U32 R72, R100, R68, RZ ;  /* 0x0000004464487225 */ /* 0x000fc800078e00ff */
[----:B------:R-:W-:Y:S01]  /*67e0*/  IMAD R69, R100, R69, R71 ;  /* 0x0000004564457224 */ /* 0x000fe200078e0247 */
[----:B------:R-:W-:Y:S02]  /*67f0*/  MOV R71, 0xffffffff ;  /* 0xffffffff00477802 */ /* 0x000fe40000000f00 */
[----:B---3--:R-:W-:Y:S02]  /*6800*/  LEA R2, P0, R72, R2, 0x3 ;  /* 0x0000000248027211 */ /* 0x008fe400078018ff */
[----:B------:R-:W-:-:S04]  /*6810*/  IADD3 R68, R73, R69, RZ ;  /* 0x0000004549447210 */ /* 0x000fc80007ffe0ff */
[----:B------:R-:W-:Y:S01]  /*6820*/  LEA.HI.X R3, R72, R3, R68, 0x3, P0 ;  /* 0x0000000348037211 */ /* 0x000fe200000f1c44 */
[----:B------:R-:W-:Y:S06]  /*6830*/  BRA `(.L_x_11) ;  /* 0x0000000000587947 */ /* 0x000fec0003800000 */
.L_x_9:
[----:B------:R-:W1:Y:S01]  /*6840*/  LDC.64 R68, c[0x0][0x328] ;  /* 0x0000ca00ff447b82 */ /* 0x000e620000000a00 */
[----:B------:R-:W-:-:S07]  /*6850*/  SHF.R.S32.HI R71, RZ, 0x1f, R100 ;  /* 0x0000001fff477819 */ /* 0x000fce0000011464 */
[----:B------:R-:W3:Y:S01]  /*6860*/  LDC.64 R2, c[0x0][0x310] ;  /* 0x0000c400ff027b82 */ /* 0x000ee20000000a00 */
[-C--:B-1----:R-:W-:Y:S01]  /*6870*/  IMAD R70, R71, R68.reuse, RZ ;  /* 0x0000004447467224 */ /* 0x082fe200078e02ff */
[----:B------:R-:W-:Y:S01]  /*6880*/  MOV R71, 0xffffffff ;  /* 0xffffffff00477802 */ /* 0x000fe20000000f00 */
[----:B------:R-:W-:-:S04]  /*6890*/  IMAD.WIDE.U32 R72, R100, R68, RZ ;  /* 0x0000004464487225 */ /* 0x000fc800078e00ff */
[----:B------:R-:W-:Y:S01]  /*68a0*/  IMAD R68, R100, R69, R70 ;  /* 0x0000004564447224 */ /* 0x000fe200078e0246 */
[----:B---3--:R-:W-:-:S04]  /*68b0*/  LEA R2, P0, R72, R2, 0x3 ;  /* 0x0000000248027211 */ /* 0x008fc800078018ff */
[----:B------:R-:W-:-:S04]  /*68c0*/  IADD3 R68, R73, R68, RZ ;  /* 0x0000004449447210 */ /* 0x000fc80007ffe0ff */
[----:B------:R-:W-:Y:S01]  /*68d0*/  LEA.HI.X R3, R72, R3, R68, 0x3, P0 ;  /* 0x0000000348037211 */ /* 0x000fe200000f1c44 */
[----:B------:R-:W-:Y:S06]  /*68e0*/  BRA `(.L_x_11) ;  /* 0x00000000002c7947 */ /* 0x000fec0003800000 */
.L_x_8:
[----:B------:R-:W1:Y:S01]  /*68f0*/  LDC R68, c[0x0][0x224] ;  /* 0x00008900ff447b82 */ /* 0x000e620000000800 */
[----:B--2---:R-:W-:Y:S01]  /*6900*/  ISETP.GT.AND P0, PT, R0, RZ, PT ;  /* 0x000000ff0000720c */ /* 0x004fe20003f04270 */
[----:B------:R-:W-:Y:S01]  /*6910*/  BSSY B0, `(.L_x_11) ;  /* 0x0000008000007945 */ /* 0x000fe20003800000 */
[----:B------:R-:W-:Y:S02]  /*6920*/  IMAD.MOV.U32 R71, RZ, RZ, -0x1 ;  /* 0xffffffffff477424 */ /* 0x000fe400078e00ff */
[----:B-1----:R-:W-:-:S13]  /*6930*/  ISETP.LT.OR P0, PT, R68, 0x2, P0 ;  /* 0x000000024400780c */ /* 0x002fda0000701670 */
[----:B------:R-:W-:Y:S05]  /*6940*/  @P0 BRA `(.L_x_12) ;  /* 0x0000000000100947 */ /* 0x000fea0003800000 */
[----:B------:R-:W-:Y:S02]  /*6950*/  MOV R68, UR6 ;  /* 0x0000000600447c02 */ /* 0x000fe40008000f00 */
[----:B------:R-:W-:-:S05]  /*6960*/  MOV R69, UR7 ;  /* 0x0000000700457c02 */ /* 0x000fca0008000f00 */
[----:B------:R1:W2:Y:S04]  /*6970*/  LDG.E.STRONG.GPU R71, desc[UR26][R68.64] ;  /* 0x0000001a44477981 */ /* 0x0002a8000c1ef900 */
[----:B--2---:R-:W-:Y:S01]  /*6980*/  CCTL.IVALL ;  /* 0x00000000ff00798f */ /* 0x004fe20002000000 */
.L_x_12:
[----:B------:R-:W-:Y:S05]  /*6990*/  BSYNC B0 ;  /* 0x0000000000007941 */ /* 0x000fea0003800000 */
.L_x_11:
[----:B--2---:R-:W-:Y:S01]  /*69a0*/  SHF.R.S32.HI R75, RZ, 0x1f, R0 ;  /* 0x0000001fff4b7819 */ /* 0x004fe20000011400 */
[----:B------:R-:W-:Y:S01]  /*69b0*/  ULDC.64 UR4, c[0x0][0x280] ;  /* 0x0000a00000047ab9 */ /* 0x000fe20000000a00 */
[----:B------:R-:W-:Y:S01]  /*69c0*/  IMAD.U32 R77, RZ, RZ, UR23 ;  /* 0x00000017ff4d7e24 */ /* 0x000fe2000f8e00ff */
[----:B------:R-:W-:Y:S01]  /*69d0*/  ISETP.NE.AND P1, PT, RZ, UR19, PT ;  /* 0x00000013ff007c0c */ /* 0x000fe2000bf25270 */
[----:B------:R-:W-:Y:S01]  /*69e0*/  ULEA UR10, UR16, UR10, 0x1 ;  /* 0x0000000a100a7291 */ /* 0x000fe2000f8e083f */
[CC--:B------:R-:W-:Y:S01]  /*69f0*/  LEA.HI R73, R75.reuse, R0.reuse, RZ, 0x5 ;  /* 0x000000004b497211 */ /* 0x0c0fe200078f28ff */
[----:B------:R-:W-:Y:S01]  /*6a00*/  USHF.L.U32 UR11, UR11, 0x4, URZ ;  /* 0x000000040b0b7899 */ /* 0x000fe2000800063f */
[----:B------:R-:W-:Y:S01]  /*6a10*/  LEA.HI R75, R75, R0, RZ, 0x7 ;  /* 0x000000004b4b7211 */ /* 0x000fe200078f38ff */
[----:B------:R-:W-:Y:S01]  /*6a20*/  USHF.L.U32 UR10, UR10, 0x3, URZ ;  /* 0x000000030a0a7899 */ /* 0x000fe2000800063f */
[----:B-1----:R-:W-:Y:S02]  /*6a30*/  SHF.R.S32.HI R69, RZ, 0x5, R73 ;  /* 0x00000005ff457819 */ /* 0x002fe40000011449 */
[----:B------:R-:W-:Y:S01]  /*6a40*/  SHF.R.S32.HI R75, RZ, 0x7, R75 ;  /* 0x00000007ff4b7819 */ /* 0x000fe2000001144b */
[----:B------:R-:W-:Y:S01]  /*6a50*/  UIMAD UR10, UR10, 0x22, UR11 ;  /* 0x000000220a0a78a4 */ /* 0x000fe2000f8e020b */
[----:B------:R-:W-:-:S02]  /*6a60*/  SHF.R.S32.HI R68, RZ, 0x1f, R69 ;  /* 0x0000001fff447819 */ /* 0x000fc40000011445 */
[----:B------:R-:W-:Y:S02]  /*6a70*/  LOP3.LUT R73, R73, 0xffffffe0, RZ, 0xc0, !PT ;  /* 0xffffffe049497812 */ /* 0x000fe400078ec0ff */
[----:B------:R-:W-:Y:S02]  /*6a80*/  LEA.HI R68, R68, R69, RZ, 0x2 ;  /* 0x0000004544447211 */ /* 0x000fe400078f10ff */
[C---:B------:R-:W-:Y:S01]  /*6a90*/  LOP3.LUT R76, R0.reuse, 0x3, RZ, 0xc0, !PT ;  /* 0x00000003004c7812 */ /* 0x040fe200078ec0ff */
[----:B------:R-:W-:Y:S01]  /*6aa0*/  IMAD.IADD R72, R0, 0x1, -R73 ;  /* 0x0000000100487824 */ /* 0x000fe200078e0a49 */
[----:B------:R-:W-:Y:S02]  /*6ab0*/  LOP3.LUT R68, R68, 0xfffffffc, RZ, 0xc0, !PT ;  /* 0xfffffffc44447812 */ /* 0x000fe400078ec0ff */
[----:B------:R-:W-:Y:S01]  /*6ac0*/  LOP3.LUT R73, R0, 0x1f, RZ, 0xc0, !PT ;  /* 0x0000001f00497812 */ /* 0x000fe200078ec0ff */
[----:B------:R-:W-:Y:S02]  /*6ad0*/  IMAD R77, R77, 0x40, R72 ;  /* 0x000000404d4d7824 */ /* 0x000fe400078e0248 */
[----:B------:R-:W-:Y:S01]  /*6ae0*/  IMAD.IADD R69, R69, 0x1, -R68 ;  /* 0x0000000145457824 */ /* 0x000fe200078e0a44 */
[----:B------:R-:W-:Y:S01]  /*6af0*/  SHF.R.U32.HI R73, RZ, 0x2, R73 ;  /* 0x00000002ff497819 */ /* 0x000fe20000011649 */
[----:B------:R-:W1:Y:S01]  /*6b00*/  LDC R68, c[0x0][0x224] ;  /* 0x00008900ff447b82 */ /* 0x000e620000000800 */
[----:B------:R-:W-:-:S02]  /*6b10*/  IMAD.WIDE R80, R77, 0x8, RZ ;  /* 0x000000084d507825 */ /* 0x000fc400078e02ff */
[----:B------:R-:W-:Y:S02]  /*6b20*/  LEA.HI R70, R69, R69, RZ, 0x1 ;  /* 0x0000004545467211 */ /* 0x000fe400078f08ff */
[----:B------:R-:W-:Y:S02]  /*6b30*/  IMAD R73, R73, 0x22, R76 ;  /* 0x0000002249497824 */ /* 0x000fe400078e024c */
[----:B------:R-:W-:Y:S02]  /*6b40*/  LOP3.LUT R74, R70, 0x3ffffffe, RZ, 0xc0, !PT ;  /* 0x3ffffffe464a7812 */ /* 0x000fe400078ec0ff */
[----:B------:R-:W-:Y:S01]  /*6b50*/  SHF.R.S32.HI R70, RZ, 0x1, R70 ;  /* 0x00000001ff467819 */ /* 0x000fe20000011446 */
[----:B------:R-:W-:Y:S02]  /*6b60*/  VIADD R73, R73, UR10 ;  /* 0x0000000a49497c36 */ /* 0x000fe40008000000 */
[----:B------:R-:W-:Y:S02]  /*6b70*/  IMAD.IADD R74, R69, 0x1, -R74 ;  /* 0x00000001454a7824 */ /* 0x000fe400078e0a4a */
[----:B------:R-:W-:-:S02]  /*6b80*/  IMAD R75, R75, 0x2, R70 ;  /* 0x000000024b4b7824 */ /* 0x000fc400078e0246 */
[----:B------:R-:W-:Y:S02]  /*6b90*/  IMAD.U32 R69, RZ, RZ, UR24 ;  /* 0x00000018ff457e24 */ /* 0x000fe4000f8e00ff */
[C-C-:B------:R-:W-:Y:S02]  /*6ba0*/  IMAD R70, R75.reuse, 0x8, R74.reuse ;  /* 0x000000084b467824 */ /* 0x140fe400078e024a */
[----:B------:R-:W-:Y:S02]  /*6bb0*/  IMAD R75, R75, 0x2, R74 ;  /* 0x000000024b4b7824 */ /* 0x000fe400078e024a */
[----:B------:R-:W-:Y:S01]  /*6bc0*/  IMAD R69, R69, 0x10, R70 ;  /* 0x0000001045457824 */ /* 0x000fe200078e0246 */
[----:B-1----:R-:W-:Y:S01]  /*6bd0*/  ISETP.GE.AND P0, PT, R68, 0x2, PT ;  /* 0x000000024400780c */ /* 0x002fe20003f06270 */
[----:B------:R-:W-:Y:S02]  /*6be0*/  IMAD.SHL.U32 R75, R75, 0x4, RZ ;  /* 0x000000044b4b7824 */ /* 0x000fe400078e00ff */
[----:B------:R-:W-:-:S02]  /*6bf0*/  IMAD.SHL.U32 R69, R69, 0x4, RZ ;  /* 0x0000000445457824 */ /* 0x000fc400078e00ff */
[----:B------:R-:W-:Y:S02]  /*6c00*/  IMAD R75, R75, 0x220, RZ ;  /* 0x000002204b4b7824 */ /* 0x000fe400078e02ff */
[----:B------:R-:W-:Y:S01]  /*6c10*/  IMAD.WIDE.U32 R80, R69, UR4, R80 ;  /* 0x0000000445507c25 */ /* 0x000fe2000f8e0050 */
[----:B------:R-:W-:-:S03]  /*6c20*/  SHF.R.S32.HI R70, RZ, 0x1f, R69 ;  /* 0x0000001fff467819 */ /* 0x000fc60000011445 */
[----:B------:R-:W-:Y:S02]  /*6c30*/  IMAD R75, R72, 0x8, R75 ;  /* 0x00000008484b7824 */ /* 0x000fe400078e024b */
[----:B------:R-:W-:-:S04]  /*6c40*/  IMAD R70, R70, UR4, RZ ;  /* 0x0000000446467c24 */ /* 0x000fc8000f8e02ff */
[----:B------:R-:W-:Y:S01]  /*6c50*/  IMAD R74, R69, UR5, R70 ;  /* 0x00000005454a7c24 */ /* 0x000fe2000f8e0246 */
[----:B------:R-:W-:Y:S02]  /*6c60*/  P2R R70, PR, RZ, 0x1 ;  /* 0x00000001ff467803 */ /* 0x000fe40000000000 */
[----:B------:R-:W-:Y:S02]  /*6c70*/  P2R R70, PR, RZ, 0x2 ;  /* 0x00000002ff467803 */ /* 0x000fe40000000000 */
[----:B------:R-:W-:Y:S02]  /*6c80*/  ISETP.NE.OR P1, PT, RZ, UR19, !P0 ;  /* 0x00000013ff007c0c */ /* 0x000fe4000c725670 */
[----:B----4-:R-:W-:-:S04]  /*6c90*/  IADD3 R80, P0, R2, R80, RZ ;  /* 0x0000005002507210 */ /* 0x010fc80007f1e0ff */
[----:B------:R-:W-:-:S07]  /*6ca0*/  IADD3.X R81, R3, R81, R74, P0, !PT ;  /* 0x0000005103517210 */ /* 0x000fce00007fe44a */
[----:B------:R-:W-:Y:S05]  /*6cb0*/  @P1 BRA `(.L_x_13) ;  /* 0x0000000000681947 */ /* 0x000fea0003800000 */
[----:B------:R-:W-:-:S13]  /*6cc0*/  ISETP.NE.AND P0, PT, R71, R100, PT ;  /* 0x000000644700720c */ /* 0x000fda0003f05270 */
[----:B------:R-:W-:Y:S06]  /*6cd0*/  BAR.RED.AND.DEFER_BLOCKING 0x0, P0 ;  /* 0x0000000000007b1d */ /* 0x000fec0000014400 */
[----:B------:R-:W1:Y:S02]  /*6ce0*/  B2R.RESULT RZ, P0 ;  /* 0x0000000000ff731c */ /* 0x000e640000004000 */
[----:B-1----:R-:W-:Y:S05]  /*6cf0*/  @!P0 BRA `(.L_x_14) ;  /* 0x0000000000308947 */ /* 0x002fea0003800000 */
[----:B------:R-:W-:-:S13]  /*6d00*/  ISETP.GT.AND P1, PT, R0, RZ, PT ;  /* 0x000000ff0000720c */ /* 0x000fda0003f24270 */
.L_x_16:
[----:B------:R-:W-:Y:S05]  /*6d10*/  YIELD ;  /* 0x0000000000007946 */ /* 0x000fea0003800000 */
[----:B-1---5:R-:W-:Y:S05]  /*6d20*/  @P1 BRA `(.L_x_15) ;  /* 0x0000000000101947 */ /* 0x022fea0003800000 */
[----:B------:R-:W-:Y:S02]  /*6d30*/  MOV R82, UR6 ;  /* 0x0000000600527c02 */ /* 0x000fe40008000f00 */
[----:B------:R-:W-:-:S05]  /*6d40*/  MOV R83, UR7 ;  /* 0x0000000700537c02 */ /* 0x000fca0008000f00 */
[----:B------:R1:W2:Y:S04]  /*6d50*/  LDG.E.STRONG.GPU R71, desc[UR26][R82.64] ;  /* 0x0000001a52477981 */ /* 0x0002a8000c1ef900 */
[----:B--2---:R-:W-:Y:S01]  /*6d60*/  CCTL.IVALL ;  /* 0x00000000ff00798f */ /* 0x004fe20002000000 */
.L_x_15:
[----:B------:R-:W-:Y:S01]  /*6d70*/  ISETP.NE.AND P0, PT, R71, R100, PT ;  /* 0x000000644700720c */ /* 0x000fe20003f05270 */
[----:B------:R-:W-:-:S12]  /*6d80*/  WARPSYNC.ALL ;  /* 0x0000000000007948 */ /* 0x000fd80003800000 */
[----:B------:R-:W-:Y:S06]  /*6d90*/  BAR.RED.AND.DEFER_BLOCKING 0x0, P0 ;  /* 0x0000000000007b1d */ /* 0x000fec0000014400 */
[----:B------:R-:W2:Y:S02]  /*6da0*/  B2R.RESULT RZ, P0 ;  /* 0x0000000000ff731c */ /* 0x000ea40000004000 */
[----:B--2---:R-:W-:Y:S05]  /*6db0*/  @P0 BRA `(.L_x_16) ;  /* 0xfffffffc00d40947 */ /* 0x004fea000383ffff */
.L_x_14:
[----:B------:R-:W-:Y:S05]  /*6dc0*/  WARPSYNC.ALL ;  /* 0x0000000000007948 */ /* 0x000fea0003800000 */
[----:B------:R-:W-:Y:S06]  /*6dd0*/  BAR.SYNC.DEFER_BLOCKING 0x0 ;  /* 0x0000000000007b1d */ /* 0x000fec0000010000 */
[----:B------:R-:W-:Y:S01]  /*6de0*/  @!PT LDS RZ, [RZ] ;  /* 0x00000000fffff984 */ /* 0x000fe20000000800 */
[----:B------:R-:W-:Y:S01]  /*6df0*/  @!PT LDS RZ, [RZ] ;  /* 0x00000000fffff984 */ /* 0x000fe20000000800 */
[----:B------:R-:W-:Y:S01]  /*6e00*/  @!PT LDS RZ, [RZ] ;  /* 0x00000000fffff984 */ /* 0x000fe20000000800 */
[----:B------:R-:W-:Y:S01]  /*6e10*/  @!PT LDS RZ, [RZ] ;  /* 0x00000000fffff984 */ /* 0x000fe20000000800 */
[----:B------:R-:W-:Y:S06]  /*6e20*/  MEMBAR.SC.GPU ;  /* 0x0000000000007992 */ /* 0x000fec0000002000 */
[----:B------:R-:W-:-:S00]  /*6e30*/  ERRBAR ;  /* 0x00000000000079ab */ /* 0x000fc00000000000 */
[----:B------:R-:W-:Y:S06]  /*6e40*/  CGAERRBAR ;  /* 0x00000000000075ab */ /* 0x000fec0000000000 */
[----:B------:R-:W-:Y:S01]  /*6e50*/  CCTL.IVALL ;  /* 0x00000000ff00798f */ /* 0x000fe20002000000 */
.L_x_13:
[----:B------:R-:W2:Y:S08]  /*6e60*/  S2UR UR10, SR_CgaCtaId ;  /* 0x00000000000a79c3 */ /* 0x000eb00000008800 */
[----:B------:R-:W-:Y:S01]  /*6e70*/  BAR.SYNC.DEFER_BLOCKING 0x0 ;  /* 0x0000000000007b1d */ /* 0x000fe20000010000 */
[----:B------:R-:W-:-:S04]  /*6e80*/  ISETP.NE.U32.AND P0, PT, R2, RZ, PT ;  /* 0x000000ff0200720c */ /* 0x000fc80003f05070 */
[----:B------:R-:W-:Y:S01]  /*6e90*/  ISETP.NE.AND.EX P0, PT, R3, RZ, PT, P0 ;  /* 0x000000ff0300720c */ /* 0x000fe20003f05300 */
[----:B------:R-:W-:Y:S01]  /*6ea0*/  UMOV UR8, 0x400 ;  /* 0x0000040000087882 */ /* 0x000fe20000000000 */
[----:B------:R-:W-:Y:S01]  /*6eb0*/  ULDC.64 UR4, c[0x0][0x210] ;  /* 0x0000840000047ab9 */ /* 0x000fe20000000a00 */
[----:B------:R-:W3:Y:S01]  /*6ec0*/  LDC.64 R2, c[0x0][0x288] ;  /* 0x0000a200ff027b82 */ /* 0x000ee20000000a00 */
[C---:B------:R-:W-:Y:S01]  /*6ed0*/  ISETP.GE.OR P5, PT, R77.reuse, UR5, !P0 ;  /* 0x000000054d007c0c */ /* 0x040fe2000c7a6670 */
[----:B------:R-:W-:-:S03]  /*6ee0*/  VIADD R77, R77, 0x20 ;  /* 0x000000204d4d7836 */ /* 0x000fc60000000000 */
[----:B------:R-:W-:Y:S02]  /*6ef0*/  ISETP.GE.OR P1, PT, R69, UR4, P5 ;  /* 0x0000000445007c0c */ /* 0x000fe4000af26670 */
[----:B------:R-:W-:-:S04]  /*6f00*/  ISETP.GE.OR P4, PT, R77, UR5, !P0 ;  /* 0x000000054d007c0c */ /* 0x000fc8000c786670 */
[----:B------:R-:W-:Y:S01]  /*6f10*/  ISETP.GE.OR P0, PT, R69, UR4, P4 ;  /* 0x0000000445007c0c */ /* 0x000fe2000a706670 */
[----:B--2---:R-:W-:-:S03]  /*6f20*/  ULEA UR10, UR10, UR8, 0x18 ;  /* 0x000000080a0a7291 */ /* 0x004fc6000f8ec03f */
[----:B------:R-:W-:-:S03]  /*6f30*/  ULDC.64 UR8, c[0x0][0x2a0] ;  /* 0x0000a80000087ab9 */ /* 0x000fc60000000a00 */
[----:B------:R-:W-:Y:S01]  /*6f40*/  LEA R73, R73, UR10, 0x4 ;  /* 0x0000000a49497c11 */ /* 0x000fe2000f8e20ff */
[----:B------:R-:W-:-:S04]  /*6f50*/  DEPBAR.LE SB5, 0xd ;  /* 0x0000d3400000791a */ /* 0x000fc80000000000 */
[----:B------:R2:W-:Y:S04]  /*6f60*/  STS.128 [R73], R4 ;  /* 0x0000000449007388 */ /* 0x0005e80000000c00 */
[----:B------:R-:W-:Y:S04]  /*6f70*/  STS.128 [R73+0x40], R8 ;  /* 0x0000400849007388 */ /* 0x000fe80000000c00 */
[----:B------:R-:W-:Y:S01]  /*6f80*/  STS.128 [R73+0x80], R12 ;  /* 0x0000800c49007388 */ /* 0x000fe20000000c00 */
[----:B------:R-:W-:-:S04]  /*6f90*/  DEPBAR.LE SB5, 0xc ;  /* 0x0000d3000000791a */ /* 0x000fc80000000000 */
[----:B------:R-:W-:Y:S01]  /*6fa0*/  STS.128 [R73+0xc0], R16 ;  /* 0x0000c01049007388 */ /* 0x000fe20000000c00 */
[----:B------:R-:W-:Y:S01]  /*6fb0*/  BAR.SYNC.DEFER_BLOCKING 0x0 ;  /* 0x0000000000007b1d */ /* 0x000fe20000010000 */
[----:B--2---:R-:W-:-:S05]  /*6fc0*/  VIADD R4, R69, 0x1 ;  /* 0x0000000145047836 */ /* 0x004fca0000000000 */
[C---:B------:R-:W-:Y:S02]  /*6fd0*/  ISETP.GE.OR P3, PT, R4.reuse, UR4, P5 ;  /* 0x0000000404007c0c */ /* 0x040fe4000af66670 */
[----:B------:R-:W-:Y:S01]  /*6fe0*/  ISETP.GE.OR P2, PT, R4, UR4, P4 ;  /* 0x0000000404007c0c */ /* 0x000fe2000a746670 */
[----:B------:R-:W-:Y:S01]  /*6ff0*/  VIADD R4, R69, 0x2 ;  /* 0x0000000245047836 */ /* 0x000fe20000000000 */
[----:B------:R-:W2:Y:S04]  /*7000*/  @!P1 LDS.64 R88, [R75+UR10] ;  /* 0x0000000a4b589984 */ /* 0x000ea80008000a00 */
[----:B------:R-:W4:Y:S04]  /*7010*/  LDS.64 R86, [R75+UR10+0x100] ;  /* 0x0001000a4b567984 */ /* 0x000f280008000a00 */
[----:B------:R-:W3:Y:S04]  /*7020*/  LDS.64 R84, [R75+UR10+0x220] ;  /* 0x0002200a4b547984 */ /* 0x000ee80008000a00 */
[----:B-1----:R-:W1:Y:S04]  /*7030*/  LDS.64 R82, [R75+UR10+0x320] ;  /* 0x0003200a4b527984 */ /* 0x002e680008000a00 */
[----:B------:R-:W1:Y:S04]  /*7040*/  LDS.64 R12, [R75+UR10+0x440] ;  /* 0x0004400a4b0c7984 */ /* 0x000e680008000a00 */
[----:B------:R-:W1:Y:S04]  /*7050*/  LDS.64 R10, [R75+UR10+0x540] ;  /* 0x0005400a4b0a7984 */ /* 0x000e680008000a00 */
[----:B------:R-:W1:Y:S04]  /*7060*/  LDS.64 R8, [R75+UR10+0x660] ;  /* 0x0006600a4b087984 */ /* 0x000e680008000a00 */
[----:B------:R-:W1:Y:S01]  /*7070*/  LDS.64 R6, [R75+UR10+0x760] ;  /* 0x0007600a4b067984 */ /* 0x000e620008000a00 */
[----:B--2---:R-:W-:-:S02]  /*7080*/  @!P1 DMUL R16, R88, R78 ;  /* 0x0000004e58109228 */ /* 0x004fc40000000000 */
[----:B----4-:R-:W-:-:S05]  /*7090*/  @!P0 DMUL R86, R86, R78 ;  /* 0x0000004e56568228 */ /* 0x010fca0000000000 */
[----:B------:R2:W-:Y:S01]  /*70a0*/  @!P1 ST.E.64 desc[UR26][R80.64], R16 ;  /* 0x0000001050009985 */ /* 0x0005e2000c101b1a */
[----:B------:R-:W-:Y:S01]  /*70b0*/  ISETP.GE.OR P1, PT, R4, UR4, P5 ;  /* 0x0000000404007c0c */ /* 0x000fe2000af26670 */
[-C--:B---3--:R-:W-:Y:S02]  /*70c0*/  @!P3 DMUL R84, R84, R78.reuse ;  /* 0x0000004e5454b228 */ /* 0x088fe40000000000 */
[----:B-1----:R-:W-:-:S10]  /*70d0*/  @!P2 DMUL R82, R82, R78 ;  /* 0x0000004e5252a228 */ /* 0x002fd40000000000 */
[----:B------:R-:W-:Y:S01]  /*70e0*/  @!P1 DMUL R12, R12, R78 ;  /* 0x0000004e0c0c9228 */ /* 0x000fe20000000000 */
[----:B--2---:R-:W-:Y:S02]  /*70f0*/  @!P0 IMAD.MOV.U32 R16, RZ, RZ, R80 ;  /* 0x000000ffff108224 */ /* 0x004fe400078e0050 */
[----:B------:R-:W-:-:S05]  /*7100*/  @!P0 IMAD.MOV.U32 R17, RZ, RZ, R81 ;  /* 0x000000ffff118224 */ /* 0x000fca00078e0051 */
[----:B------:R1:W-:Y:S01]  /*7110*/  @!P0 ST.E.64 desc[UR26][R16.64+0x100], R86 ;  /* 0x0001005610008985 */ /* 0x0003e2000c101b1a */
[----:B------:R-:W-:-:S05]  /*7120*/  IADD3 R14, P0, R80, R2, RZ ;  /* 0x00000002500e7210 */ /* 0x000fca0007f1e0ff */
[----:B------:R-:W-:Y:S01]  /*7130*/  IMAD.X R15, R81, 0x1, R3, P0 ;  /* 0x00000001510f7824 */ /* 0x000fe200000e0603 */
[----:B------:R-:W-:Y:S01]  /*7140*/  ISETP.GE.OR P0, PT, R4, UR4, P4 ;  /* 0x0000000404007c0c */ /* 0x000fe2000a706670 */
[----:B------:R-:W-:-:S03]  /*7150*/  VIADD R4, R69, 0x3 ;  /* 0x0000000345047836 */ /* 0x000fc60000000000 */
[----:B------:R-:W-:Y:S02]  /*7160*/  @!P3 ST.E.64 desc[UR26][R14.64], R84 ;  /* 0x000000540e00b985 */ /* 0x000fe4000c101b1a */
[----:B------:R-:W-:Y:S02]  /*7170*/  ISETP.GE.OR P3, PT, R4, UR4, P5 ;  /* 0x0000000404007c0c */ /* 0x000fe4000af66670 */
[----:B------:R-:W-:Y:S05]  /*7180*/  @!P2 ST.E.64 desc[UR26][R14.64+0x100], R82 ;  /* 0x000100520e00a985 */ /* 0x000fea000c101b1a */
[----:B------:R-:W-:-:S06]  /*7190*/  @!P0 DMUL R18, R10, R78 ;  /* 0x0000004e0a128228 */ /* 0x000fcc0000000000 */
[----:B------:R-:W-:Y:S01]  /*71a0*/  @!P3 DMUL R8, R8, R78 ;  /* 0x0000004e0808b228 */ /* 0x000fe20000000000 */
[----:B-1----:R-:W-:-:S05]  /*71b0*/  IADD3 R16, P2, R14, R2, RZ ;  /* 0x000000020e107210 */ /* 0x002fca0007f5e0ff */
[----:B------:R-:W-:Y:S01]  /*71c0*/  IMAD.X R17, R15, 0x1, R3, P2 ;  /* 0x000000010f117824 */ /* 0x000fe200010e0603 */
[----:B------:R-:W-:Y:S01]  /*71d0*/  ISETP.GE.OR P2, PT, R4, UR4, P4 ;  /* 0x0000000404007c0c */ /* 0x000fe2000a746670 */
[----:B------:R-:W-:-:S03]  /*71e0*/  VIADD R4, R69, 0x8 ;  /* 0x0000000845047836 */ /* 0x000fc60000000000 */
[----:B------:R1:W-:Y:S02]  /*71f0*/  @!P1 ST.E.64 desc[UR26][R16.64], R12 ;  /* 0x0000000c10009985 */ /* 0x0003e4000c101b1a */
[----:B------:R-:W-:-:S07]  /*7200*/  ISETP.GE.OR P1, PT, R4, UR4, P5 ;  /* 0x0000000404007c0c */ /* 0x000fce000af26670 */
[----:B------:R-:W-:Y:S01]  /*7210*/  @!P2 DMUL R6, R6, R78 ;  /* 0x0000004e0606a228 */ /* 0x000fe20000000000 */
[----:B-1----:R-:W-:Y:S02]  /*7220*/  @!P0 IMAD.MOV.U32 R12, RZ, RZ, R16 ;  /* 0x000000ffff0c8224 */ /* 0x002fe400078e0010 */
[----:B------:R-:W-:-:S05]  /*7230*/  @!P0 IMAD.MOV.U32 R13, RZ, RZ, R17 ;  /* 0x000000ffff0d8224 */ /* 0x000fca00078e0011 */
[----:B------:R-:W-:Y:S01]  /*7240*/  @!P0 ST.E.64 desc[UR26][R12.64+0x100], R18 ;  /* 0x000100120c008985 */ /* 0x000fe2000c101b1a */
[----:B------:R-:W-:-:S05]  /*7250*/  IADD3 R10, P0, R16, R2, RZ ;  /* 0x00000002100a7210 */ /* 0x000fca0007f1e0ff */
[----:B------:R-:W-:Y:S01]  /*7260*/  IMAD.X R11, R17, 0x1, R3, P0 ;  /* 0x00000001110b7824 */ /* 0x000fe200000e0603 */
[----:B------:R-:W-:Y:S01]  /*7270*/  ISETP.GE.OR P0, PT, R4, UR4, P4 ;  /* 0x0000000404007c0c */ /* 0x000fe2000a706670 */
[----:B------:R-:W-:-:S03]  /*7280*/  VIADD R4, R69, 0x9 ;  /* 0x0000000945047836 */ /* 0x000fc60000000000 */
[----:B------:R-:W-:Y:S02]  /*7290*/  @!P3 ST.E.64 desc[UR26][R10.64], R8 ;  /* 0x000000080a00b985 */ /* 0x000fe4000c101b1a */
[----:B------:R-:W-:Y:S02]  /*72a0*/  ISETP.GE.OR P3, PT, R4, UR4, P5 ;  /* 0x0000000404007c0c */ /* 0x000fe4000af66670 */
[----:B------:R1:W-:Y:S01]  /*72b0*/  @!P2 ST.E.64 desc[UR26][R10.64+0x100], R6 ;  /* 0x000100060a00a985 */ /* 0x0003e2000c101b1a */
[----:B------:R-:W-:Y:S06]  /*72c0*/  BAR.SYNC.DEFER_BLOCKING 0x0 ;  /* 0x0000000000007b1d */ /* 0x000fec0000010000 */
[----:B------:R-:W-:-:S04]  /*72d0*/  DEPBAR.LE SB5, 0x8 ;  /* 0x0000d2000000791a */ /* 0x000fc80000000000 */
[----:B------:R-:W-:Y:S01]  /*72e0*/  STS.128 [R73], R32 ;  /* 0x0000002049007388 */ /* 0x000fe20000000c00 */
[----:B-1----:R-:W-:-:S03]  /*72f0*/  IADD3 R6, P2, R80, UR8, RZ ;  /* 0x0000000850067c10 */ /* 0x002fc6000ff5e0ff */
[----:B------:R-:W-:Y:S01]  /*7300*/  STS.128 [R73+0x40], R28 ;  /* 0x0000401c49007388 */ /* 0x000fe20000000c00 */
[----:B------:R-:W-:Y:S02]  /*7310*/  IADD3.X R7, R81, UR9, RZ, P2, !PT ;  /* 0x0000000951077c10 */ /* 0x000fe400097fe4ff */
[----:B------:R-:W-:Y:S01]  /*7320*/  ISETP.GE.OR P2, PT, R4, UR4, P4 ;  /* 0x0000000404007c0c */ /* 0x000fe2000a746670 */
[----:B------:R-:W-:Y:S01]  /*7330*/  STS.128 [R73+0x80], R24 ;  /* 0x0000801849007388 */ /* 0x000fe20000000c00 */
[----:B------:R-:W-:-:S03]  /*7340*/  VIADD R4, R69, 0xa ;  /* 0x0000000a45047836 */ /* 0x000fc60000000000 */
[----:B------:R-:W-:Y:S01]  /*7350*/  STS.128 [R73+0xc0], R20 ;  /* 0x0000c01449007388 */ /* 0x000fe20000000c00 */
[----:B------:R-:W-:Y:S06]  /*7360*/  BAR.SYNC.DEFER_BLOCKING 0x0 ;  /* 0x0000000000007b1d */ /* 0x000fec0000010000 */
[----:B------:R-:W1:Y:S04]  /*7370*/  @!P1 LDS.64 R18, [R75+UR10] ;  /* 0x0000000a4b129984 */ /* 0x000e680008000a00 */
[----:B------:R-:W2:Y:S04]  /*7380*/  LDS.64 R76, [R75+UR10+0x100] ;  /* 0x0001000a4b4c7984 */ /* 0x000ea80008000a00 */
[----:B------:R-:W3:Y:S04]  /*7390*/  LDS.64 R16, [R75+UR10+0x220] ;  /* 0x0002200a4b107984 */ /* 0x000ee80008000a00 */
[----:B------:R-:W4:Y:S04]  /*73a0*/  LDS.64 R14, [R75+UR10+0x320] ;  /* 0x0003200a4b0e7984 */ /* 0x000f280008000a00 */
[----:B------:R-:W4:Y:S04]  /*73b0*/  LDS.64 R12, [R75+UR10+0x440] ;  /* 0x0004400a4b0c7984 */ /* 0x000f280008000a00 */
[----:B------:R-:W4:Y:S04]  /*73c0*/  LDS.64 R10, [R75+UR10+0x660] ;  /* 0x0006600a4b0a7984 */ /* 0x000f280008000a00 */
[----:B------:R-:W-:Y:S01]  /*73d0*/  LDS.64 R8, [R75+UR10+0x760] ;  /* 0x0007600a4b087984 */ /* 0x000fe20008000a00 */
[----:B-1----:R-:W-:-:S03]  /*73e0*/  @!P1 DMUL R22, R18, R78 ;  /* 0x0000004e12169228 */ /* 0x002fc60000000000 */
[----:B------:R-:W1:Y:S01]  /*73f0*/  LDS.64 R18, [R75+UR10+0x540] ;  /* 0x0005400a4b127984 */ /* 0x000e620008000a00 */
[----:B--2---:R-:W-:-:S03]  /*7400*/  @!P0 DMUL R76, R76, R78 ;  /* 0x0000004e4c4c8228 */ /* 0x004fc60000000000 */
[----:B------:R-:W-:Y:S01]  /*7410*/  @!P1 ST.E.64 desc[UR26][R6.64], R22 ;  /* 0x0000001606009985 */ /* 0x000fe2000c101b1a */
[-C--:B---3--:R-:W-:Y:S01]  /*7420*/  @!P3 DMUL R16, R16, R78.reuse ;  /* 0x0000004e1010b228 */ /* 0x088fe20000000000 */
[----:B------:R-:W-:Y:S02]  /*7430*/  ISETP.GE.OR P1, PT, R4, UR4, P5 ;  /* 0x0000000404007c0c */ /* 0x000fe4000af26670 */
[----:B------:R-:W-:Y:S01]  /*7440*/  @!P0 ST.E.64 desc[UR26][R6.64+0x100], R76 ;  /* 0x0001004c06008985 */ /* 0x000fe2000c101b1a */
[----:B------:R-:W-:Y:S01]  /*7450*/  IADD3 R20, P0, R6, R2, RZ ;  /* 0x0000000206147210 */ /* 0x000fe20007f1e0ff */
[----:B----4-:R-:W-:-:S04]  /*7460*/  @!P2 DMUL R14, R14, R78 ;  /* 0x0000004e0e0ea228 */ /* 0x010fc80000000000 */
[----:B------:R-:W-:Y:S01]  /*7470*/  IMAD.X R21, R7, 0x1, R3, P0 ;  /* 0x0000000107157824 */ /* 0x000fe200000e0603 */
[----:B------:R-:W-:Y:S01]  /*7480*/  ISETP.GE.OR P0, PT, R4, UR4, P4 ;  /* 0x0000000404007c0c */ /* 0x000fe2000a706670 */
[----:B------:R-:W-:-:S03]  /*7490*/  VIADD R4, R69, 0xb ;  /* 0x0000000b45047836 */ /* 0x000fc60000000000 */
[----:B------:R2:W-:Y:S01]  /*74a0*/  @!P3 ST.E.64 desc[UR26][R20.64], R16 ;  /* 0x000000101400b985 */ /* 0x0005e2000c101b1a */
[----:B------:R-:W-:Y:S01]  /*74b0*/  @!P1 DMUL R12, R12, R78 ;  /* 0x0000004e0c0c9228 */ /* 0x000fe20000000000 */
[----:B------:R-:W-:-:S13]  /*74c0*/  ISETP.GE.OR P3, PT, R4, UR4, P5 ;  /* 0x0000000404007c0c */ /* 0x000fda000af66670 */
[-C--:B------:R-:W-:Y:S02]  /*74d0*/  @!P3 DMUL R10, R10, R78.reuse ;  /* 0x0000004e0a0ab228 */ /* 0x080fe40000000000 */
[----:B-1----:R-:W-:Y:S01]  /*74e0*/  @!P0 DMUL R18, R18, R78 ;  /* 0x0000004e12128228 */ /* 0x002fe20000000000 */
[----:B--2---:R-:W-:Y:S02]  /*74f0*/  @!P2 IMAD.MOV.U32 R16, RZ, RZ, R20 ;  /* 0x000000ffff10a224 */ /* 0x004fe400078e0014 */
[----:B------:R-:W-:-:S05]  /*7500*/  @!P2 IMAD.MOV.U32 R17, RZ, RZ, R21 ;  /* 0x000000ffff11a224 */ /* 0x000fca00078e0015 */
[----:B------:R-:W-:Y:S01]  /*7510*/  @!P2 ST.E.64 desc[UR26][R16.64+0x100], R14 ;  /* 0x0001000e1000a985 */ /* 0x000fe2000c101b1a */
[----:B------:R-:W-:-:S05]  /*7520*/  IADD3 R22, P2, R20, R2, RZ ;  /* 0x0000000214167210 */ /* 0x000fca0007f5e0ff */
        /* <DEDUP_REMOVED lines=15> */
[----:B------:R-:W-:Y:S01]  /*7620*/  @!P2 ST.E.64 desc[UR26][R14.64+0x100], R8 ;  /* 0x000100080e00a985 */ /* 0x000fe2000c101b1a */
[----:B------:R-:W-:Y:S01]  /*7630*/  BAR.SYNC.DEFER_BLOCKING 0x0 ;  /* 0x0000000000007b1d */ /* 0x000fe20000010000 */
[----:B------:R-:W-:-:S04]  /*7640*/  IADD3 R6, P2, R6, UR8, RZ ;  /* 0x0000000806067c10 */ /* 0x000fc8000ff5e0ff */
[----:B------:R-:W-:Y:S02]  /*7650*/  IADD3.X R7, R7, UR9, RZ, P2, !PT ;  /* 0x0000000907077c10 */ /* 0x000fe400097fe4ff */
[----:B------:R-:W-:Y:S01]  /*7660*/  ISETP.GE.OR P2, PT, R4, UR4, P4 ;  /* 0x0000000404007c0c */ /* 0x000fe2000a746670 */
[----:B------:R-:W-:Y:S01]  /*7670*/  VIADD R4, R69, 0x12 ;  /* 0x0000001245047836 */ /* 0x000fe20000000000 */
[----:B------:R-:W-:-:S04]  /*7680*/  DEPBAR.LE SB5, 0x5 ;  /* 0x0000d1400000791a */ /* 0x000fc80000000000 */
[----:B------:R-:W-:Y:S04]  /*7690*/  STS.128 [R73], R36 ;  /* 0x0000002449007388 */ /* 0x000fe80000000c00 */
[----:B------:R-:W-:Y:S04]  /*76a0*/  STS.128 [R73+0x40], R40 ;  /* 0x0000402849007388 */ /* 0x000fe80000000c00 */
[----:B------:R-:W-:Y:S01]  /*76b0*/  STS.128 [R73+0x80], R44 ;  /* 0x0000802c49007388 */ /* 0x000fe20000000c00 */
[----:B------:R-:W-:-:S04]  /*76c0*/  DEPBAR.LE SB5, 0x4 ;  /* 0x0000d1000000791a */ /* 0x000fc80000000000 */
        /* <DEDUP_REMOVED lines=8> */
[----:B------:R-:W4:Y:S04]  /*7750*/  LDS.64 R14, [R75+UR10+0x660] ;  /* 0x0006600a4b0e7984 */ /* 0x000f280008000a00 */
[----:B------:R-:W4:Y:S01]  /*7760*/  LDS.64 R8, [R75+UR10+0x760] ;  /* 0x0007600a4b087984 */ /* 0x000f220008000a00 */
[----:B-1----:R-:W-:-:S02]  /*7770*/  @!P1 DMUL R22, R22, R78 ;  /* 0x0000004e16169228 */ /* 0x002fc40000000000 */
[----:B--2---:R-:W-:-:S05]  /*7780*/  @!P0 DMUL R20, R20, R78 ;  /* 0x0000004e14148228 */ /* 0x004fca0000000000 */
[----:B------:R1:W-:Y:S01]  /*7790*/  @!P1 ST.E.64 desc[UR26][R6.64], R22 ;  /* 0x0000001606009985 */ /* 0x0003e2000c101b1a */
        /* <DEDUP_REMOVED lines=9> */
[----:B------:R-:W-:-:S08]  /*7830*/  @!P1 DMUL R18, R18, R78 ;  /* 0x0000004e12129228 */ /* 0x000fd00000000000 */
[----:B------:R-:W-:Y:S01]  /*7840*/  @!P0 DMUL R16, R16, R78 ;  /* 0x0000004e10108228 */ /* 0x000fe20000000000 */
[----:B-1----:R-:W-:-:S04]  /*7850*/  @!P0 LEA R22, P3, R2, R6, 0x1 ;  /* 0x0000000602168211 */ /* 0x002fc800078608ff */
[----:B------:R-:W-:Y:S01]  /*7860*/  @!P0 LEA.HI.X R23, R2, R7, R3, 0x1, P3 ;  /* 0x0000000702178211 */ /* 0x000fe200018f0c03 */
[----:B--2---:R-:W-:Y:S02]  /*7870*/  @!P2 IMAD.MOV.U32 R12, RZ, RZ, R24 ;  /* 0x000000ffff0ca224 */ /* 0x004fe400078e0018 */
[----:B------:R-:W-:-:S05]  /*7880*/  @!P2 IMAD.MOV.U32 R13, RZ, RZ, R25 ;  /* 0x000000ffff0da224 */ /* 0x000fca00078e0019 */
[----:B------:R-:W-:Y:S01]  /*7890*/  @!P2 ST.E.64 desc[UR26][R12.64+0x100], R10 ;  /* 0x0001000a0c00a985 */ /* 0x000fe2000c101b1a */
[----:B------:R-:W-:-:S05]  /*78a0*/  IADD3 R20, P2, R24, R2, RZ ;  /* 0x0000000218147210 */ /* 0x000fca0007f5e0ff */
[----:B------:R-:W-:Y:S01]  /*78b0*/  IMAD.X R21, R25, 0x1, R3, P2 ;  /* 0x0000000119157824 */ /* 0x000fe200010e0603 */
[----:B------:R-:W-:-:S04]  /*78c0*/  ISETP.GE.OR P2, PT, R4, UR4, P5 ;  /* 0x0000000404007c0c */ /* 0x000fc8000af46670 */
[----:B------:R-:W-:Y:S01]  /*78d0*/  @!P1 ST.E.64 desc[UR26][R20.64], R18 ;  /* 0x0000001214009985 */ /* 0x000fe2000c101b1a */
[----:B------:R-:W-:-:S03]  /*78e0*/  ISETP.GE.OR P1, PT, R4, UR4, P4 ;  /* 0x0000000404007c0c */ /* 0x000fc6000a726670 */
[----:B------:R-:W-:Y:S01]  /*78f0*/  @!P0 ST.E.64 desc[UR26][R22.64+0x100], R16 ;  /* 0x0001001016008985 */ /* 0x000fe2000c101b1a */
[----:B------:R-:W-:-:S04]  /*7900*/  IADD3 R4, P0, R20, R2, RZ ;  /* 0x0000000214047210 */ /* 0x000fc80007f1e0ff */
[----:B------:R-:W-:Y:S01]  /*7910*/  @!P2 DMUL R14, R14, R78 ;  /* 0x0000004e0e0ea228 */ /* 0x000fe20000000000 */
[----:B------:R-:W-:-:S04]  /*7920*/  IMAD.X R5, R21, 0x1, R3, P0 ;  /* 0x0000000115057824 */ /* 0x000fc800000e0603 */
[----:B------:R-:W-:Y:S02]  /*7930*/  @!P1 DMUL R8, R8, R78 ;  /* 0x0000004e08089228 */ /* 0x000fe40000000000 */
[----:B------:R-:W-:Y:S05]  /*7940*/  @!P2 ST.E.64 desc[UR26][R4.64], R14 ;  /* 0x0000000e0400a985 */ /* 0x000fea000c101b1a */
[----:B------:R1:W-:Y:S01]  /*7950*/  @!P1 ST.E.64 desc[UR26][R4.64+0x100], R8 ;  /* 0x0001000804009985 */ /* 0x0003e2000c101b1a */
[----:B------:R-:W-:Y:S01]  /*7960*/  BAR.SYNC.DEFER_BLOCKING 0x0 ;  /* 0x0000000000007b1d */ /* 0x000fe20000010000 */
[----:B------:R-:W-:-:S04]  /*7970*/  IADD3 R6, P1, R6, UR8, RZ ;  /* 0x0000000806067c10 */ /* 0x000fc8000ff3e0ff */
[----:B------:R-:W-:Y:S02]  /*7980*/  IADD3.X R7, R7, UR9, RZ, P1, !PT ;  /* 0x0000000907077c10 */ /* 0x000fe40008ffe4ff */
[----:B------:R-:W-:-:S05]  /*7990*/  IADD3 R24, P1, R6, R2, RZ ;  /* 0x0000000206187210 */ /* 0x000fca0007f3e0ff */
[----:B------:R-:W-:Y:S01]  /*79a0*/  IMAD.X R25, R7, 0x1, R3, P1 ;  /* 0x0000000107197824 */ /* 0x000fe200008e0603 */
[----:B-----5:R-:W-:Y:S01]  /*79b0*/  STS.128 [R73], R64 ;  /* 0x0000004049007388 */ /* 0x020fe20000000c00 */
[----:B-1----:R-:W-:-:S03]  /*79c0*/  VIADD R4, R69, 0x18 ;  /* 0x0000001845047836 */ /* 0x002fc60000000000 */
[----:B------:R-:W-:Y:S02]  /*79d0*/  STS.128 [R73+0x40], R60 ;  /* 0x0000403c49007388 */ /* 0x000fe40000000c00 */
[C---:B------:R-:W-:Y:S02]  /*79e0*/  ISETP.GE.OR P2, PT, R4.reuse, UR4, P5 ;  /* 0x0000000404007c0c */ /* 0x040fe4000af46670 */
[----:B------:R-:W-:Y:S01]  /*79f0*/  STS.128 [R73+0x80], R56 ;  /* 0x0000803849007388 */ /* 0x000fe20000000c00 */
[----:B------:R-:W-:Y:S01]  /*7a00*/  ISETP.GE.OR P0, PT, R4, UR4, P4 ;  /* 0x0000000404007c0c */ /* 0x000fe2000a706670 */
[----:B------:R-:W-:Y:S02]  /*7a10*/  VIADD R4, R69, 0x19 ;  /* 0x0000001945047836 */ /* 0x000fe40000000000 */
[----:B------:R-:W-:Y:S01]  /*7a20*/  STS.128 [R73+0xc0], R52 ;  /* 0x0000c03449007388 */ /* 0x000fe20000000c00 */
[----:B------:R-:W-:Y:S02]  /*7a30*/  BAR.SYNC.DEFER_BLOCKING 0x0 ;  /* 0x0000000000007b1d */ /* 0x000fe40000010000 */
[----:B------:R-:W-:-:S04]  /*7a40*/  ISETP.GE.OR P3, PT, R4, UR4, P5 ;  /* 0x0000000404007c0c */ /* 0x000fc8000af66670 */
[----:B------:R-:W1:Y:S04]  /*7a50*/  LDS.64 R22, [R75+UR10] ;  /* 0x0000000a4b167984 */ /* 0x000e680008000a00 */
[----:B------:R-:W2:Y:S04]  /*7a60*/  LDS.64 R20, [R75+UR10+0x100] ;  /* 0x0001000a4b147984 */ /* 0x000ea80008000a00 */
[----:B------:R-:W3:Y:S04]  /*7a70*/  LDS.64 R18, [R75+UR10+0x220] ;  /* 0x0002200a4b127984 */ /* 0x000ee80008000a00 */
[----:B------:R-:W4:Y:S04]  /*7a80*/  LDS.64 R14, [R75+UR10+0x320] ;  /* 0x0003200a4b0e7984 */ /* 0x000f280008000a00 */
[----:B------:R-:W4:Y:S04]  /*7a90*/  LDS.64 R12, [R75+UR10+0x440] ;  /* 0x0004400a4b0c7984 */ /* 0x000f280008000a00 */
[----:B------:R-:W4:Y:S04]  /*7aa0*/  LDS.64 R10, [R75+UR10+0x540] ;  /* 0x0005400a4b0a7984 */ /* 0x000f280008000a00 */
[----:B------:R-:W4:Y:S04]  /*7ab0*/  LDS.64 R8, [R75+UR10+0x660] ;  /* 0x0006600a4b087984 */ /* 0x000f280008000a00 */
[----:B------:R-:W4:Y:S01]  /*7ac0*/  LDS.64 R16, [R75+UR10+0x760] ;  /* 0x0007600a4b107984 */ /* 0x000f220008000a00 */
[----:B-1----:R-:W-:-:S02]  /*7ad0*/  DMUL R22, R22, R78 ;  /* 0x0000004e16167228 */ /* 0x002fc40000000000 */
[----:B--2---:R-:W-:-:S05]  /*7ae0*/  DMUL R20, R20, R78 ;  /* 0x0000004e14147228 */ /* 0x004fca0000000000 */
[----:B------:R-:W-:Y:S01]  /*7af0*/  @!P2 ST.E.64 desc[UR26][R6.64], R22 ;  /* 0x000000160600a985 */ /* 0x000fe2000c101b1a */
[----:B---3--:R-:W-:-:S03]  /*7b00*/  DMUL R18, R18, R78 ;  /* 0x0000004e12127228 */ /* 0x008fc60000000000 */
[----:B------:R1:W-:Y:S01]  /*7b10*/  @!P0 ST.E.64 desc[UR26][R6.64+0x100], R20 ;  /* 0x0001001406008985 */ /* 0x0003e2000c101b1a */
[----:B------:R-:W-:Y:S01]  /*7b20*/  ISETP.GE.OR P0, PT, R4, UR4, P4 ;  /* 0x0000000404007c0c */ /* 0x000fe2000a706670 */
[C---:B------:R-:W-:Y:S01]  /*7b30*/  VIADD R4, R69.reuse, 0x1a ;  /* 0x0000001a45047836 */ /* 0x040fe20000000000 */
[-C--:B----4-:R-:W-:Y:S01]  /*7b40*/  DMUL R14, R14, R78.reuse ;  /* 0x0000004e0e0e7228 */ /* 0x090fe20000000000 */
[----:B------:R2:W-:Y:S01]  /*7b50*/  @!P3 ST.E.64 desc[UR26][R24.64], R18 ;  /* 0x000000121800b985 */ /* 0x0005e2000c101b1a */
[----:B------:R-:W-:Y:S01]  /*7b60*/  VIADD R69, R69, 0x1b ;  /* 0x0000001b45457836 */ /* 0x000fe20000000000 */
[-C--:B------:R-:W-:Y:S01]  /*7b70*/  DMUL R12, R12, R78.reuse ;  /* 0x0000004e0c0c7228 */ /* 0x080fe20000000000 */
[C---:B------:R-:W-:Y:S02]  /*7b80*/  ISETP.GE.OR P6, PT, R4.reuse, UR4, P5 ;  /* 0x0000000404007c0c */ /* 0x040fe4000afc6670 */
[----:B------:R-:W-:Y:S01]  /*7b90*/  ISETP.GE.OR P1, PT, R4, UR4, P4 ;  /* 0x0000000404007c0c */ /* 0x000fe2000a726670 */
[----:B------:R-:W-:Y:S01]  /*7ba0*/  DMUL R10, R10, R78 ;  /* 0x0000004e0a0a7228 */ /* 0x000fe20000000000 */
[----:B------:R-:W-:-:S02]  /*7bb0*/  ISETP.GE.OR P3, PT, R69, UR4, P5 ;  /* 0x0000000445007c0c */ /* 0x000fc4000af66670 */
[----:B------:R-:W-:Y:S01]  /*7bc0*/  ISETP.GE.OR P2, PT, R69, UR4, P4 ;  /* 0x0000000445007c0c */ /* 0x000fe2000a746670 */
[----:B------:R-:W-:Y:S01]  /*7bd0*/  @!P0 IMAD.MOV.U32 R4, RZ, RZ, R24 ;  /* 0x000000ffff048224 */ /* 0x000fe200078e0018 */
[----:B------:R-:W-:Y:S01]  /*7be0*/  ISETP.NE.AND P5, PT, R70, RZ, PT ;  /* 0x000000ff4600720c */ /* 0x000fe20003fa5270 */
[----:B------:R-:W-:Y:S01]  /*7bf0*/  @!P0 IMAD.MOV.U32 R5, RZ, RZ, R25 ;  /* 0x000000ffff058224 */ /* 0x000fe200078e0019 */
[-C--:B------:R-:W-:Y:S02]  /*7c00*/  DMUL R8, R8, R78.reuse ;  /* 0x0000004e08087228 */ /* 0x080fe40000000000 */
[----:B------:R-:W-:Y:S02]  /*7c10*/  DMUL R16, R16, R78 ;  /* 0x0000004e10107228 */ /* 0x000fe40000000000 */
[----:B------:R2:W-:Y:S01]  /*7c20*/  @!P0 ST.E.64 desc[UR26][R4.64+0x100], R14 ;  /* 0x0001000e04008985 */ /* 0x0005e2000c101b1a */
[----:B-1----:R-:W-:-:S05]  /*7c30*/  IADD3 R6, P0, R24, R2, RZ ;  /* 0x0000000218067210 */ /* 0x002fca0007f1e0ff */
[----:B------:R-:W-:Y:S01]  /*7c40*/  IMAD.X R7, R25, 0x1, R3, P0 ;  /* 0x0000000119077824 */ /* 0x000fe200000e0603 */
[----:B------:R-:W-:-:S04]  /*7c50*/  IADD3 R2, P0, R6, R2, RZ ;  /* 0x0000000206027210 */ /* 0x000fc80007f1e0ff */
[----:B------:R2:W-:Y:S01]  /*7c60*/  @!P6 ST.E.64 desc[UR26][R6.64], R12 ;  /* 0x0000000c0600e985 */ /* 0x0005e2000c101b1a */
[----:B------:R-:W-:-:S03]  /*7c70*/  IMAD.X R3, R7, 0x1, R3, P0 ;  /* 0x0000000107037824 */ /* 0x000fc600000e0603 */
[----:B------:R2:W-:Y:S04]  /*7c80*/  @!P1 ST.E.64 desc[UR26][R6.64+0x100], R10 ;  /* 0x0001000a06009985 */ /* 0x0005e8000c101b1a */
[----:B------:R2:W-:Y:S04]  /*7c90*/  @!P3 ST.E.64 desc[UR26][R2.64], R8 ;  /* 0x000000080200b985 */ /* 0x0005e8000c101b1a */
[----:B------:R2:W-:Y:S01]  /*7ca0*/  @!P2 ST.E.64 desc[UR26][R2.64+0x100], R16 ;  /* 0x000100100200a985 */ /* 0x0005e2000c101b1a */
[----:B------:R-:W-:Y:S05]  /*7cb0*/  @P5 EXIT ;  /* 0x000000000000594d */ /* 0x000fea0003800000 */
[----:B------:R-:W-:-:S13]  /*7cc0*/  ISETP.GE.AND P5, PT, R68, 0x2, PT ;  /* 0x000000024400780c */ /* 0x000fda0003fa6270 */
[----:B------:R-:W-:Y:S05]  /*7cd0*/  @!P5 EXIT ;  /* 0x000000000000d94d */ /* 0x000fea0003800000 */
[----:B--2---:R-:W1:Y:S08]  /*7ce0*/  LDC R2, c[0x0][0x224] ;  /* 0x00008900ff027b82 */ /* 0x004e700000000800 */
[----:B------:R-:W-:Y:S01]  /*7cf0*/  BAR.SYNC.DEFER_BLOCKING 0x0 ;  /* 0x0000000000007b1d */ /* 0x000fe20000010000 */
[----:B------:R-:W-:Y:S01]  /*7d00*/  ISETP.GT.AND P1, PT, R0, RZ, PT ;  /* 0x000000ff0000720c */ /* 0x000fe20003f24270 */
[----:B------:R-:W-:-:S05]  /*7d10*/  VIADD R3, R100, 0x1 ;  /* 0x0000000164037836 */ /* 0x000fca0000000000 */
[----:B-1----:R-:W-:-:S04]  /*7d20*/  ISETP.NE.AND P0, PT, R3, R2, PT ;  /* 0x000000020300720c */ /* 0x002fc80003f05270 */
[----:B------:R-:W-:-:S03]  /*7d30*/  SEL R3, R3, RZ, P0 ;  /* 0x000000ff03037207 */ /* 0x000fc60000000000 */
[----:B------:R-:W-:Y:S06]  /*7d40*/  @P1 EXIT ;  /* 0x000000000000194d */ /* 0x000fec0003800000 */
[----:B------:R-:W-:Y:S02]  /*7d50*/  MOV R4, UR6 ;  /* 0x0000000600047c02 */ /* 0x000fe40008000f00 */
[----:B------:R-:W-:Y:S01]  /*7d60*/  MOV R5, UR7 ;  /* 0x0000000700057c02 */ /* 0x000fe20008000f00 */
[----:B------:R-:W-:Y:S01]  /*7d70*/  @!PT LDS RZ, [RZ] ;  /* 0x00000000fffff984 */ /* 0x000fe20000000800 */
[----:B------:R-:W-:Y:S01]  /*7d80*/  @!PT LDS RZ, [RZ] ;  /* 0x00000000fffff984 */ /* 0x000fe20000000800 */
[----:B------:R-:W-:Y:S01]  /*7d90*/  @!PT LDS RZ, [RZ] ;  /* 0x00000000fffff984 */ /* 0x000fe20000000800 */
[----:B------:R-:W-:Y:S01]  /*7da0*/  @!PT LDS RZ, [RZ] ;  /* 0x00000000fffff984 */ /* 0x000fe20000000800 */
[----:B------:R-:W-:Y:S06]  /*7db0*/  MEMBAR.ALL.GPU ;  /* 0x0000000000007992 */ /* 0x000fec000000a000 */
[----:B------:R-:W-:-:S00]  /*7dc0*/  ERRBAR ;  /* 0x00000000000079ab */ /* 0x000fc00000000000 */
[----:B------:R-:W-:Y:S06]  /*7dd0*/  CGAERRBAR ;  /* 0x00000000000075ab */ /* 0x000fec0000000000 */
[----:B------:R-:W-:Y:S01]  /*7de0*/  STG.E.STRONG.GPU desc[UR26][R4.64], R3 ;  /* 0x0000000304007986 */ /* 0x000fe2000c10f91a */
[----:B------:R-:W-:Y:S05]  /*7df0*/  EXIT ;  /* 0x000000000000794d */ /* 0x000fea0003800000 */
.L_x_17:
[----:B------:R-:W-:-:S00]  /*7e00*/  BRA `(.L_x_17) ;  /* 0xfffffffc00fc7947 */ /* 0x000fc0000383ffff */
[----:B------:R-:W-:-:S00]  /*7e10*/  NOP ;  /* 0x0000000000007918 */ /* 0x000fc00000000000 */
        /* <DEDUP_REMOVED lines=14> */
.L_x_27:


//--------------------- .text._Z20ReferenceTrmm_kerneliidPKdiS0_iPdi --------------------------
	.section	.text._Z20ReferenceTrmm_kerneliidPKdiS0_iPdi,"ax",@progbits
	.align	128
        .global         _Z20ReferenceTrmm_kerneliidPKdiS0_iPdi
        .type           _Z20ReferenceTrmm_kerneliidPKdiS0_iPdi,@function
        .size           _Z20ReferenceTrmm_kerneliidPKdiS0_iPdi,(.L_x_28 - _Z20ReferenceTrmm_kerneliidPKdiS0_iPdi)
        .other          _Z20ReferenceTrmm_kerneliidPKdiS0_iPdi,@"STO_CUDA_ENTRY STV_DEFAULT"
_Z20ReferenceTrmm_kerneliidPKdiS0_iPdi:
.text._Z20ReferenceTrmm_kerneliidPKdiS0_iPdi:
[----:B------:R-:W-:Y:S01]  /*0000*/  LDC R1, c[0x0][0x28] ;  /* 0x00000a00ff017b82 */ /* 0x000fe20000000800 */
[----:B------:R-:W0:Y:S07]  /*0010*/  S2R R0, SR_CTAID.Y ;  /* 0x0000000000007919 */ /* 0x000e2e0000002600 */
[----:B------:R-:W1:Y:S01]  /*0020*/  LDC.64 R4, c[0x0][0x210] ;  /* 0x00008400ff047b82 */ /* 0x000e620000000a00 */
[----:B------:R-:W-:Y:S01]  /*0030*/  ULDC UR4, c[0x0][0x0] ;  /* 0x0000000000047ab9 */ /* 0x000fe20000000800 */
[----:B------:R-:W-:Y:S01]  /*0040*/  ULDC UR5, c[0x0][0x4] ;  /* 0x0000010000057ab9 */ /* 0x000fe20000000800 */
[----:B------:R-:W0:Y:S01]  /*0050*/  S2R R3, SR_TID.Y ;  /* 0x0000000000037919 */ /* 0x000e220000002200 */
[----:B------:R-:W2:Y:S01]  /*0060*/  S2R R15, SR_CTAID.X ;  /* 0x00000000000f7919 */ /* 0x000ea20000002500 */
[----:B------:R-:W2:Y:S01]  /*0070*/  S2R R2, SR_TID.X ;  /* 0x0000000000027919 */ /* 0x000ea20000002100 */
[----:B0-----:R-:W-:-:S05]  /*0080*/  IMAD R0, R0, UR5, R3 ;  /* 0x0000000500007c24 */ /* 0x001fca000f8e0203 */
[----:B-1----:R-:W-:Y:S01]  /*0090*/  ISETP.GE.AND P0, PT, R0, R5, PT ;  /* 0x000000050000720c */ /* 0x002fe20003f06270 */
[----:B--2---:R-:W-:-:S05]  /*00a0*/  IMAD R15, R15, UR4, R2 ;  /* 0x000000040f0f7c24 */ /* 0x004fca000f8e0202 */
[----:B------:R-:W-:-:S13]  /*00b0*/  ISETP.GE.OR P0, PT, R15, R4, P0 ;  /* 0x000000040f00720c */ /* 0x000fda0000706670 */
[----:B------:R-:W-:Y:S05]  /*00c0*/  @P0 EXIT ;  /* 0x000000000000094d */ /* 0x000fea0003800000 */
[----:B------:R-:W-:Y:S01]  /*00d0*/  ISETP.GE.AND P0, PT, R4, 0x1, PT ;  /* 0x000000010400780c */ /* 0x000fe20003f06270 */
[----:B------:R-:W-:Y:S01]  /*00e0*/  ULDC.64 UR6, c[0x0][0x208] ;  /* 0x0000820000067ab9 */ /* 0x000fe20000000a00 */
[----:B------:R-:W-:-:S11]  /*00f0*/  CS2R R6, SRZ ;  /* 0x0000000000067805 */ /* 0x000fd6000001ff00 */
[----:B------:R-:W-:Y:S05]  /*0100*/  @!P0 BRA `(.L_x_18) ;  /* 0x0000000800e88947 */ /* 0x000fea0003800000 */
[C---:B------:R-:W-:Y:S01]  /*0110*/  IADD3 R2, R4.reuse, -0x1, RZ ;  /* 0xffffffff04027810 */ /* 0x040fe20007ffe0ff */
[----:B------:R-:W-:Y:S01]  /*0120*/  UMOV UR4, URZ ;  /* 0x0000003f00047c82 */ /* 0x000fe20008000000 */
[----:B------:R-:W-:Y:S02]  /*0130*/  LOP3.LUT R17, R4, 0x3, RZ, 0xc0, !PT ;  /* 0x0000000304117812 */ /* 0x000fe400078ec0ff */
[----:B------:R-:W-:Y:S02]  /*0140*/  CS2R R6, SRZ ;  /* 0x0000000000067805 */ /* 0x000fe4000001ff00 */
[----:B------:R-:W-:-:S13]  /*0150*/  ISETP.GE.U32.AND P0, PT, R2, 0x3, PT ;  /* 0x000000030200780c */ /* 0x000fda0003f06070 */
[----:B------:R-:W-:Y:S05]  /*0160*/  @!P0 BRA `(.L_x_19) ;  /* 0x0000000800748947 */ /* 0x000fea0003800000 */
[----:B------:R-:W0:Y:S01]  /*0170*/  LDC.64 R2, c[0x0][0x230] ;  /* 0x00008c00ff027b82 */ /* 0x000e220000000a00 */
[----:B------:R-:W-:Y:S01]  /*0180*/  IADD3 R14, -R17, R4, RZ ;  /* 0x00000004110e7210 */ /* 0x000fe20007ffe1ff */
[----:B------:R-:W-:Y:S01]  /*0190*/  ULDC UR4, c[0x0][0x238] ;  /* 0x00008e0000047ab9 */ /* 0x000fe20000000800 */
[----:B------:R-:W-:Y:S01]  /*01a0*/  CS2R R6, SRZ ;  /* 0x0000000000067805 */ /* 0x000fe2000001ff00 */
[----:B------:R-:W-:Y:S01]  /*01b0*/  IMAD R5, R0, UR4, RZ ;  /* 0x0000000400057c24 */ /* 0x000fe2000f8e02ff */
[----:B------:R-:W-:Y:S01]  /*01c0*/  ISETP.GT.AND P0, PT, R14, RZ, PT ;  /* 0x000000ff0e00720c */ /* 0x000fe20003f04270 */
[----:B------:R-:W-:Y:S02]  /*01d0*/  UMOV UR4, URZ ;  /* 0x0000003f00047c82 */ /* 0x000fe40008000000 */
[----:B------:R-:W1:Y:S01]  /*01e0*/  LDC.64 R24, c[0x0][0x220] ;  /* 0x00008800ff187b82 */ /* 0x000e620000000a00 */
[----:B0-----:R-:W-:-:S04]  /*01f0*/  IMAD.WIDE R2, R5, 0x8, R2 ;  /* 0x0000000805027825 */ /* 0x001fc800078e0202 */
[----:B-1----:R-:W-:-:S05]  /*0200*/  IMAD.WIDE R24, R15, 0x8, R24 ;  /* 0x000000080f187825 */ /* 0x002fca00078e0218 */
[----:B------:R-:W-:Y:S05]  /*0210*/  @!P0 BRA `(.L_x_20) ;  /* 0x0000000400e48947 */ /* 0x000fea0003800000 */
[----:B------:R-:W-:Y:S02]  /*0220*/  ISETP.GT.AND P1, PT, R14, 0xc, PT ;  /* 0x0000000c0e00780c */ /* 0x000fe40003f24270 */
[----:B------:R-:W-:-:S11]  /*0230*/  PLOP3.LUT P0, PT, PT, PT, PT, 0x80, 0x0 ;  /* 0x000000000000781c */ /* 0x000fd60003f0f070 */
[----:B------:R-:W-:Y:S05]  /*0240*/  @!P1 BRA `(.L_x_21) ;  /* 0x0000000400289947 */ /* 0x000fea0003800000 */
[----:B------:R-:W-:-:S13]  /*0250*/  PLOP3.LUT P0, PT, PT, PT, PT, 0x8, 0x0 ;  /* 0x000000000000781c */ /* 0x000fda0003f0e170 */
.L_x_22:
[----:B------:R-:W2:Y:S01]  /*0260*/  LDG.E.64 R4, desc[UR6][R2.64] ;  /* 0x0000000602047981 */ /* 0x000ea2000c1e1b00 */
[----:B------:R-:W0:Y:S03]  /*0270*/  LDC R27, c[0x0][0x228] ;  /* 0x00008a00ff1b7b82 */ /* 0x000e260000000800 */
[----:B------:R-:W2:Y:S04]  /*0280*/  LDG.E.64 R18, desc[UR6][R24.64] ;  /* 0x0000000618127981 */ /* 0x000ea8000c1e1b00 */
[----:B------:R-:W3:Y:S04]  /*0290*/  LDG.E.64 R12, desc[UR6][R2.64+0x8] ;  /* 0x00000806020c7981 */ /* 0x000ee8000c1e1b00 */
[----:B------:R-:W4:Y:S01]  /*02a0*/  LDG.E.64 R10, desc[UR6][R2.64+0x10] ;  /* 0x00001006020a7981 */ /* 0x000f22000c1e1b00 */
[----:B0-----:R-:W-:-:S05]  /*02b0*/  IMAD.WIDE R22, R27, 0x8, R24 ;  /* 0x000000081b167825 */ /* 0x001fca00078e0218 */
[----:B------:R0:W3:Y:S02]  /*02c0*/  LDG.E.64 R8, desc[UR6][R22.64] ;  /* 0x0000000616087981 */ /* 0x0000e4000c1e1b00 */
[----:B0-----:R-:W-:-:S05]  /*02d0*/  IMAD.WIDE R22, R27, 0x8, R22 ;  /* 0x000000081b167825 */ /* 0x001fca00078e0216 */
[----:B------:R-:W4:Y:S01]  /*02e0*/  LDG.E.64 R20, desc[UR6][R22.64] ;  /* 0x0000000616147981 */ /* 0x000f22000c1e1b00 */
[C---:B------:R-:W-:Y:S01]  /*02f0*/  IMAD.WIDE R28, R27.reuse, 0x8, R22 ;  /* 0x000000081b1c7825 */ /* 0x040fe200078e0216 */
[----:B--2---:R-:W-:Y:S02]  /*0300*/  DFMA R6, R4, R18, R6 ;  /* 0x000000120406722b */ /* 0x004fe40000000006 */
[----:B------:R-:W2:Y:S04]  /*0310*/  LDG.E.64 R18, desc[UR6][R2.64+0x18] ;  /* 0x0000180602127981 */ /* 0x000ea8000c1e1b00 */
[----:B------:R0:W2:Y:S02]  /*0320*/  LDG.E.64 R4, desc[UR6][R28.64] ;  /* 0x000000061c047981 */ /* 0x0000a4000c1e1b00 */
[C---:B0-----:R-:W-:Y:S01]  /*0330*/  IMAD.WIDE R28, R27.reuse, 0x8, R28 ;  /* 0x000000081b1c7825 */ /* 0x041fe200078e021c */
[----:B---3--:R-:W-:Y:S01]  /*0340*/  DFMA R6, R12, R8, R6 ;  /* 0x000000080c06722b */ /* 0x008fe20000000006 */
[----:B------:R-:W3:Y:S04]  /*0350*/  LDG.E.64 R12, desc[UR6][R2.64+0x20] ;  /* 0x00002006020c7981 */ /* 0x000ee8000c1e1b00 */
[----:B------:R-:W3:Y:S01]  /*0360*/  LDG.E.64 R8, desc[UR6][R28.64] ;  /* 0x000000061c087981 */ /* 0x000ee2000c1e1b00 */
[----:B------:R-:W-:-:S02]  /*0370*/  IMAD.WIDE R24, R27, 0x8, R28 ;  /* 0x000000081b187825 */ /* 0x000fc400078e021c */
[----:B----4-:R-:W-:Y:S02]  /*0380*/  DFMA R20, R10, R20, R6 ;  /* 0x000000140a14722b */ /* 0x010fe40000000006 */
[----:B------:R-:W4:Y:S04]  /*0390*/  LDG.E.64 R6, desc[UR6][R2.64+0x28] ;  /* 0x0000280602067981 */ /* 0x000f28000c1e1b00 */
[----:B------:R-:W4:Y:S01]  /*03a0*/  LDG.E.64 R10, desc[UR6][R24.64] ;  /* 0x00000006180a7981 */ /* 0x000f22000c1e1b00 */
[C---:B------:R-:W-:Y:S01]  /*03b0*/  IMAD.WIDE R22, R27.reuse, 0x8, R24 ;  /* 0x000000081b167825 */ /* 0x040fe200078e0218 */
[----:B--2---:R-:W-:Y:S02]  /*03c0*/  DFMA R18, R18, R4, R20 ;  /* 0x000000041212722b */ /* 0x004fe40000000014 */
[----:B------:R-:W2:Y:S04]  /*03d0*/  LDG.E.64 R4, desc[UR6][R2.64+0x30] ;  /* 0x0000300602047981 */ /* 0x000ea8000c1e1b00 */
[----:B------:R0:W2:Y:S02]  /*03e0*/  LDG.E.64 R20, desc[UR6][R22.64] ;  /* 0x0000000616147981 */ /* 0x0000a4000c1e1b00 */
[C---:B0-----:R-:W-:Y:S01]  /*03f0*/  IMAD.WIDE R22, R27.reuse, 0x8, R22 ;  /* 0x000000081b167825 */ /* 0x041fe200078e0216 */
[----:B---3--:R-:W-:Y:S01]  /*0400*/  DFMA R12, R12, R8, R18 ;  /* 0x000000080c0c722b */ /* 0x008fe20000000012 */
[----:B------:R-:W3:Y:S02]  /*0410*/  LDG.E.64 R18, desc[UR6][R2.64+0x38] ;  /* 0x0000380602127981 */ /* 0x000ee4000c1e1b00 */
[----:B------:R-:W-:-:S02]  /*0420*/  IMAD.WIDE R28, R27, 0x8, R22 ;  /* 0x000000081b1c7825 */ /* 0x000fc400078e0216 */
[----:B------:R-:W3:Y:S02]  /*0430*/  LDG.E.64 R8, desc[UR6][R22.64] ;  /* 0x0000000616087981 */ /* 0x000ee4000c1e1b00 */
[----:B------:R-:W-:Y:S01]  /*0440*/  IMAD.WIDE R24, R27, 0x8, R28 ;  /* 0x000000081b187825 */ /* 0x000fe200078e021c */
[----:B----4-:R-:W-:Y:S01]  /*0450*/  DFMA R10, R6, R10, R12 ;  /* 0x0000000a060a722b */ /* 0x010fe2000000000c */
[----:B------:R-:W4:Y:S04]  /*0460*/  LDG.E.64 R6, desc[UR6][R2.64+0x40] ;  /* 0x0000400602067981 */ /* 0x000f28000c1e1b00 */
[----:B------:R-:W4:Y:S03]  /*0470*/  LDG.E.64 R12, desc[UR6][R28.64] ;  /* 0x000000061c0c7981 */ /* 0x000f26000c1e1b00 */
[----:B--2---:R-:W-:-:S02]  /*0480*/  DFMA R20, R4, R20, R10 ;  /* 0x000000140414722b */ /* 0x004fc4000000000a */
        /* <DEDUP_REMOVED lines=8> */
[----:B------:R-:W4:Y:S01]  /*0510*/  LDG.E.64 R18, desc[UR6][R2.64+0x58] ;  /* 0x0000580602127981 */ /* 0x000f22000c1e1b00 */
[----:B------:R-:W-:-:S03]  /*0520*/  IMAD.WIDE R28, R27, 0x8, R22 ;  /* 0x000000081b1c7825 */ /* 0x000fc600078e0216 */
[----:B------:R-:W4:Y:S02]  /*0530*/  LDG.E.64 R12, desc[UR6][R22.64] ;  /* 0x00000006160c7981 */ /* 0x000f24000c1e1b00 */
        /* <DEDUP_REMOVED lines=12> */
[----:B--2---:R-:W-:Y:S01]  /*0600*/  DFMA R12, R4, R6, R12 ;  /* 0x00000006040c722b */ /* 0x004fe2000000000c */
[----:B------:R0:W2:Y:S04]  /*0610*/  LDG.E.64 R4, desc[UR6][R2.64+0x78] ;  /* 0x0000780602047981 */ /* 0x0000a8000c1e1b00 */
[----:B------:R-:W2:Y:S01]  /*0620*/  LDG.E.64 R6, desc[UR6][R22.64] ;  /* 0x0000000616067981 */ /* 0x000ea2000c1e1b00 */
[----:B------:R-:W-:-:S04]  /*0630*/  IADD3 R14, R14, -0x10, RZ ;  /* 0xfffffff00e0e7810 */ /* 0x000fc80007ffe0ff */
[----:B------:R-:W-:Y:S01]  /*0640*/  ISETP.GT.AND P1, PT, R14, 0xc, PT ;  /* 0x0000000c0e00780c */ /* 0x000fe20003f24270 */
[----:B---3--:R-:W-:Y:S01]  /*0650*/  DFMA R8, R8, R10, R12 ;  /* 0x0000000a0808722b */ /* 0x008fe2000000000c */
[----:B------:R-:W-:Y:S01]  /*0660*/  IADD3 R10, P2, R2, 0x80, RZ ;  /* 0x00000080020a7810 */ /* 0x000fe20007f5e0ff */
[----:B------:R-:W-:-:S03]  /*0670*/  UIADD3 UR4, UR4, 0x10, URZ ;  /* 0x0000001004047890 */ /* 0x000fc6000fffe03f */
[----:B------:R-:W-:-:S03]  /*0680*/  IADD3.X R11, RZ, R3, RZ, P2, !PT ;  /* 0x00000003ff0b7210 */ /* 0x000fc600017fe4ff */
[----:B----4-:R-:W-:Y:S01]  /*0690*/  DFMA R8, R18, R20, R8 ;  /* 0x000000141208722b */ /* 0x010fe20000000008 */
[----:B------:R-:W-:Y:S01]  /*06a0*/  IMAD.WIDE R24, R27, 0x8, R22 ;  /* 0x000000081b187825 */ /* 0x000fe200078e0216 */
[----:B0-----:R-:W-:Y:S02]  /*06b0*/  MOV R2, R10 ;  /* 0x0000000a00027202 */ /* 0x001fe40000000f00 */
[----:B------:R-:W-:-:S04]  /*06c0*/  MOV R3, R11 ;  /* 0x0000000b00037202 */ /* 0x000fc80000000f00 */
[----:B--2---:R-:W-:Y:S01]  /*06d0*/  DFMA R6, R4, R6, R8 ;  /* 0x000000060406722b */ /* 0x004fe20000000008 */
[----:B------:R-:W-:Y:S10]  /*06e0*/  @P1 BRA `(.L_x_22) ;  /* 0xfffffff800dc1947 */ /* 0x000ff4000383ffff */
.L_x_21:
[----:B------:R-:W-:-:S13]  /*06f0*/  ISETP.GT.AND P1, PT, R14, 0x4, PT ;  /* 0x000000040e00780c */ /* 0x000fda0003f24270 */
[----:B------:R-:W-:Y:S05]  /*0700*/  @!P1 BRA `(.L_x_23) ;  /* 0x0000000000a09947 */ /* 0x000fea0003800000 */
[----:B------:R-:W0:Y:S01]  /*0710*/  LDC R21, c[0x0][0x228] ;  /* 0x00008a00ff157b82 */ /* 0x000e220000000800 */
[----:B------:R-:W2:Y:S04]  /*0720*/  LDG.E.64 R8, desc[UR6][R2.64] ;  /* 0x0000000602087981 */ /* 0x000ea8000c1e1b00 */
[----:B------:R-:W2:Y:S04]  /*0730*/  LDG.E.64 R10, desc[UR6][R24.64] ;  /* 0x00000006180a7981 */ /* 0x000ea8000c1e1b00 */
[----:B------:R-:W3:Y:S01]  /*0740*/  LDG.E.64 R22, desc[UR6][R2.64+0x10] ;  /* 0x0000100602167981 */ /* 0x000ee2000c1e1b00 */
[----:B0-----:R-:W-:-:S03]  /*0750*/  IMAD.WIDE R28, R21, 0x8, R24 ;  /* 0x00000008151c7825 */ /* 0x001fc600078e0218 */
[----:B------:R-:W4:Y:S04]  /*0760*/  LDG.E.64 R24, desc[UR6][R2.64+0x8] ;  /* 0x0000080602187981 */ /* 0x000f28000c1e1b00 */
[----:B------:R0:W4:Y:S02]  /*0770*/  LDG.E.64 R4, desc[UR6][R28.64] ;  /* 0x000000061c047981 */ /* 0x000124000c1e1b00 */
[----:B0-----:R-:W-:-:S05]  /*0780*/  IMAD.WIDE R28, R21, 0x8, R28 ;  /* 0x00000008151c7825 */ /* 0x001fca00078e021c */
[----:B------:R-:W3:Y:S01]  /*0790*/  LDG.E.64 R18, desc[UR6][R28.64] ;  /* 0x000000061c127981 */ /* 0x000ee2000c1e1b00 */
[----:B------:R-:W-:-:S05]  /*07a0*/  IMAD.WIDE R26, R21, 0x8, R28 ;  /* 0x00000008151a7825 */ /* 0x000fca00078e021c */
[----:B------:R0:W5:Y:S02]  /*07b0*/  LDG.E.64 R12, desc[UR6][R26.64] ;  /* 0x000000061a0c7981 */ /* 0x000164000c1e1b00 */
[C---:B0-----:R-:W-:Y:S01]  /*07c0*/  IMAD.WIDE R26, R21.reuse, 0x8, R26 ;  /* 0x00000008151a7825 */ /* 0x041fe200078e021a */
[----:B--2---:R-:W-:Y:S01]  /*07d0*/  DFMA R6, R8, R10, R6 ;  /* 0x0000000a0806722b */ /* 0x004fe20000000006 */
[----:B------:R-:W5:Y:S04]  /*07e0*/  LDG.E.64 R10, desc[UR6][R2.64+0x18] ;  /* 0x00001806020a7981 */ /* 0x000f68000c1e1b00 */
[----:B------:R-:W2:Y:S03]  /*07f0*/  LDG.E.64 R8, desc[UR6][R26.64] ;  /* 0x000000061a087981 */ /* 0x000ea6000c1e1b00 */
[----:B----4-:R-:W-:Y:S01]  /*0800*/  DFMA R24, R24, R4, R6 ;  /* 0x000000041818722b */ /* 0x010fe20000000006 */
[----:B------:R-:W2:Y:S01]  /*0810*/  LDG.E.64 R4, desc[UR6][R2.64+0x20] ;  /* 0x0000200602047981 */ /* 0x000ea2000c1e1b00 */
[----:B------:R-:W-:-:S04]  /*0820*/  IMAD.WIDE R6, R21, 0x8, R26 ;  /* 0x0000000815067825 */ /* 0x000fc800078e021a */
[C---:B------:R-:W-:Y:S02]  /*0830*/  IMAD.WIDE R28, R21.reuse, 0x8, R6 ;  /* 0x00000008151c7825 */ /* 0x040fe400078e0206 */
[----:B---3--:R-:W-:Y:S01]  /*0840*/  DFMA R24, R22, R18, R24 ;  /* 0x000000121618722b */ /* 0x008fe20000000018 */
[----:B------:R-:W3:Y:S04]  /*0850*/  LDG.E.64 R18, desc[UR6][R2.64+0x28] ;  /* 0x0000280602127981 */ /* 0x000ee8000c1e1b00 */
[----:B------:R-:W3:Y:S03]  /*0860*/  LDG.E.64 R22, desc[UR6][R6.64] ;  /* 0x0000000606167981 */ /* 0x000ee6000c1e1b00 */
[----:B-----5:R-:W-:Y:S01]  /*0870*/  DFMA R24, R10, R12, R24 ;  /* 0x0000000c0a18722b */ /* 0x020fe20000000018 */
[----:B------:R-:W4:Y:S04]  /*0880*/  LDG.E.64 R10, desc[UR6][R2.64+0x30] ;  /* 0x00003006020a7981 */ /* 0x000f28000c1e1b00 */
[----:B------:R0:W4:Y:S02]  /*0890*/  LDG.E.64 R12, desc[UR6][R28.64] ;  /* 0x000000061c0c7981 */ /* 0x000124000c1e1b00 */
[C---:B0-----:R-:W-:Y:S01]  /*08a0*/  IMAD.WIDE R28, R21.reuse, 0x8, R28 ;  /* 0x00000008151c7825 */ /* 0x041fe200078e021c */
[----:B--2---:R-:W-:Y:S01]  /*08b0*/  DFMA R24, R4, R8, R24 ;  /* 0x000000080418722b */ /* 0x004fe20000000018 */
[----:B------:R0:W2:Y:S04]  /*08c0*/  LDG.E.64 R8, desc[UR6][R2.64+0x38] ;  /* 0x0000380602087981 */ /* 0x0000a8000c1e1b00 */
[----:B------:R-:W2:Y:S03]  /*08d0*/  LDG.E.64 R4, desc[UR6][R28.64] ;  /* 0x000000061c047981 */ /* 0x000ea6000c1e1b00 */
[----:B---3--:R-:W-:Y:S01]  /*08e0*/  DFMA R18, R18, R22, R24 ;  /* 0x000000161212722b */ /* 0x008fe20000000018 */
[----:B------:R-:W-:Y:S01]  /*08f0*/  PLOP3.LUT P0, PT, PT, PT, PT, 0x8, 0x0 ;  /* 0x000000000000781c */ /* 0x000fe20003f0e170 */
[----:B------:R-:W-:Y:S01]  /*0900*/  IMAD.WIDE R24, R21, 0x8, R28 ;  /* 0x0000000815187825 */ /* 0x000fe200078e021c */
[----:B------:R-:W-:Y:S01]  /*0910*/  IADD3 R14, R14, -0x8, RZ ;  /* 0xfffffff80e0e7810 */ /* 0x000fe20007ffe0ff */
[----:B------:R-:W-:-:S04]  /*0920*/  UIADD3 UR4, UR4, 0x8, URZ ;  /* 0x0000000804047890 */ /* 0x000fc8000fffe03f */
[----:B----4-:R-:W-:Y:S01]  /*0930*/  DFMA R10, R10, R12, R18 ;  /* 0x0000000c0a0a722b */ /* 0x010fe20000000012 */
[----:B------:R-:W-:-:S04]  /*0940*/  IADD3 R12, P1, R2, 0x40, RZ ;  /* 0x00000040020c7810 */ /* 0x000fc80007f3e0ff */
[----:B------:R-:W-:Y:S02]  /*0950*/  IADD3.X R13, RZ, R3, RZ, P1, !PT ;  /* 0x00000003ff0d7210 */ /* 0x000fe40000ffe4ff */
[----:B0-----:R-:W-:Y:S02]  /*0960*/  MOV R2, R12 ;  /* 0x0000000c00027202 */ /* 0x001fe40000000f00 */
[----:B------:R-:W-:Y:S01]  /*0970*/  MOV R3, R13 ;  /* 0x0000000d00037202 */ /* 0x000fe20000000f00 */
[----:B--2---:R-:W-:-:S11]  /*0980*/  DFMA R6, R8, R4, R10 ;  /* 0x000000040806722b */ /* 0x004fd6000000000a */
.L_x_23:
[----:B------:R-:W-:-:S13]  /*0990*/  ISETP.NE.OR P0, PT, R14, RZ, P0 ;  /* 0x000000ff0e00720c */ /* 0x000fda0000705670 */
[----:B------:R-:W-:Y:S05]  /*09a0*/  @!P0 BRA `(.L_x_19) ;  /* 0x0000000000648947 */ /* 0x000fea0003800000 */
.L_x_20:
[----:B------:R-:W2:Y:S01]  /*09b0*/  LDG.E.64 R4, desc[UR6][R2.64] ;  /* 0x0000000602047981 */ /* 0x000ea2000c1e1b00 */
[----:B------:R-:W0:Y:S03]  /*09c0*/  LDC R27, c[0x0][0x228] ;  /* 0x00008a00ff1b7b82 */ /* 0x000e260000000800 */
[----:B------:R-:W2:Y:S04]  /*09d0*/  LDG.E.64 R8, desc[UR6][R24.64] ;  /* 0x0000000618087981 */ /* 0x000ea8000c1e1b00 */
[----:B------:R-:W3:Y:S04]  /*09e0*/  LDG.E.64 R20, desc[UR6][R2.64+0x8] ;  /* 0x0000080602147981 */ /* 0x000ee8000c1e1b00 */
[----:B------:R-:W4:Y:S01]  /*09f0*/  LDG.E.64 R12, desc[UR6][R2.64+0x10] ;  /* 0x00001006020c7981 */ /* 0x000f22000c1e1b00 */
[----:B0-----:R-:W-:-:S05]  /*0a00*/  IMAD.WIDE R28, R27, 0x8, R24 ;  /* 0x000000081b1c7825 */ /* 0x001fca00078e0218 */
[----:B------:R-:W3:Y:S01]  /*0a10*/  LDG.E.64 R22, desc[UR6][R28.64] ;  /* 0x000000061c167981 */ /* 0x000ee2000c1e1b00 */
[----:B------:R-:W-:-:S05]  /*0a20*/  IMAD.WIDE R10, R27, 0x8, R28 ;  /* 0x000000081b0a7825 */ /* 0x000fca00078e021c */
[----:B------:R0:W4:Y:S02]  /*0a30*/  LDG.E.64 R18, desc[UR6][R10.64] ;  /* 0x000000060a127981 */ /* 0x000124000c1e1b00 */
[----:B0-----:R-:W-:Y:S01]  /*0a40*/  IMAD.WIDE R10, R27, 0x8, R10 ;  /* 0x000000081b0a7825 */ /* 0x001fe200078e020a */
[----:B--2---:R-:W-:Y:S01]  /*0a50*/  DFMA R8, R4, R8, R6 ;  /* 0x000000080408722b */ /* 0x004fe20000000006 */
[----:B------:R0:W2:Y:S04]  /*0a60*/  LDG.E.64 R4, desc[UR6][R2.64+0x18] ;  /* 0x0000180602047981 */ /* 0x0000a8000c1e1b00 */
[----:B------:R-:W2:Y:S01]  /*0a70*/  LDG.E.64 R6, desc[UR6][R10.64] ;  /* 0x000000060a067981 */ /* 0x000ea2000c1e1b00 */
[----:B------:R-:W-:-:S04]  /*0a80*/  IADD3 R14, R14, -0x4, RZ ;  /* 0xfffffffc0e0e7810 */ /* 0x000fc80007ffe0ff */
[----:B------:R-:W-:Y:S01]  /*0a90*/  ISETP.NE.AND P0, PT, R14, RZ, PT ;  /* 0x000000ff0e00720c */ /* 0x000fe20003f05270 */
[----:B---3--:R-:W-:Y:S01]  /*0aa0*/  DFMA R8, R20, R22, R8 ;  /* 0x000000161408722b */ /* 0x008fe20000000008 */
[----:B------:R-:W-:-:S07]  /*0ab0*/  UIADD3 UR4, UR4, 0x4, URZ ;  /* 0x0000000404047890 */ /* 0x000fce000fffe03f */
[----:B----4-:R-:W-:Y:S01]  /*0ac0*/  DFMA R8, R12, R18, R8 ;  /* 0x000000120c08722b */ /* 0x010fe20000000008 */
[----:B------:R-:W-:-:S04]  /*0ad0*/  IADD3 R12, P1, R2, 0x20, RZ ;  /* 0x00000020020c7810 */ /* 0x000fc80007f3e0ff */
[----:B------:R-:W-:Y:S01]  /*0ae0*/  IADD3.X R13, RZ, R3, RZ, P1, !PT ;  /* 0x00000003ff0d7210 */ /* 0x000fe20000ffe4ff */
[----:B------:R-:W-:Y:S01]  /*0af0*/  IMAD.WIDE R24, R27, 0x8, R10 ;  /* 0x000000081b187825 */ /* 0x000fe200078e020a */
[----:B0-----:R-:W-:Y:S02]  /*0b00*/  MOV R2, R12 ;  /* 0x0000000c00027202 */ /* 0x001fe40000000f00 */
[----:B------:R-:W-:Y:S01]  /*0b10*/  MOV R3, R13 ;  /* 0x0000000d00037202 */ /* 0x000fe20000000f00 */
[----:B--2---:R-:W-:Y:S01]  /*0b20*/  DFMA R6, R4, R6, R8 ;  /* 0x000000060406722b */ /* 0x004fe20000000008 */
[----:B------:R-:W-:Y:S10]  /*0b30*/  @P0 BRA `(.L_x_20) ;  /* 0xfffffffc009c0947 */ /* 0x000ff4000383ffff */
.L_x_19:
[----:B------:R-:W-:-:S13]  /*0b40*/  ISETP.NE.AND P0, PT, R17, RZ, PT ;  /* 0x000000ff1100720c */ /* 0x000fda0003f05270 */
[----:B------:R-:W-:Y:S05]  /*0b50*/  @!P0 BRA `(.L_x_18) ;  /* 0x0000000000548947 */ /* 0x000fea0003800000 */
[----:B------:R-:W0:Y:S08]  /*0b60*/  LDC R9, c[0x0][0x238] ;  /* 0x00008e00ff097b82 */ /* 0x000e300000000800 */
[----:B------:R-:W1:Y:S08]  /*0b70*/  LDC R12, c[0x0][0x228] ;  /* 0x00008a00ff0c7b82 */ /* 0x000e700000000800 */
[----:B------:R-:W2:Y:S08]  /*0b80*/  LDC.64 R2, c[0x0][0x230] ;  /* 0x00008c00ff027b82 */ /* 0x000eb00000000a00 */
[----:B------:R-:W3:Y:S01]  /*0b90*/  LDC.64 R4, c[0x0][0x220] ;  /* 0x00008800ff047b82 */ /* 0x000ee20000000a00 */
[----:B0-----:R-:W-:-:S02]  /*0ba0*/  IMAD R9, R0, R9, UR4 ;  /* 0x0000000400097e24 */ /* 0x001fc4000f8e0209 */
[----:B-1----:R-:W-:Y:S02]  /*0bb0*/  IMAD R11, R12, UR4, R15 ;  /* 0x000000040c0b7c24 */ /* 0x002fe4000f8e020f */
[----:B--2---:R-:W-:-:S03]  /*0bc0*/  IMAD.WIDE R2, R9, 0x8, R2 ;  /* 0x0000000809027825 */ /* 0x004fc600078e0202 */
[----:B------:R-:W-:Y:S01]  /*0bd0*/  MOV R10, R2 ;  /* 0x00000002000a7202 */ /* 0x000fe20000000f00 */
[----:B---3--:R-:W-:Y:S01]  /*0be0*/  IMAD.WIDE R4, R11, 0x8, R4 ;  /* 0x000000080b047825 */ /* 0x008fe200078e0204 */
[----:B------:R-:W-:-:S07]  /*0bf0*/  MOV R11, R3 ;  /* 0x00000003000b7202 */ /* 0x000fce0000000f00 */
.L_x_24:
[----:B------:R-:W-:Y:S01]  /*0c00*/  MOV R2, R10 ;  /* 0x0000000a00027202 */ /* 0x000fe20000000f00 */
[----:B------:R0:W2:Y:S01]  /*0c10*/  LDG.E.64 R8, desc[UR6][R4.64] ;  /* 0x0000000604087981 */ /* 0x0000a2000c1e1b00 */
[----:B------:R-:W-:-:S06]  /*0c20*/  MOV R3, R11 ;  /* 0x0000000b00037202 */ /* 0x000fcc0000000f00 */
[----:B------:R-:W2:Y:S01]  /*0c30*/  LDG.E.64 R2, desc[UR6][R2.64] ;  /* 0x0000000602027981 */ /* 0x000ea2000c1e1b00 */
[----:B------:R-:W-:-:S04]  /*0c40*/  IADD3 R17, R17, -0x1, RZ ;  /* 0xffffffff11117810 */ /* 0x000fc80007ffe0ff */
[----:B------:R-:W-:Y:S02]  /*0c50*/  ISETP.NE.AND P0, PT, R17, RZ, PT ;  /* 0x000000ff1100720c */ /* 0x000fe40003f05270 */
[----:B------:R-:W-:Y:S01]  /*0c60*/  IADD3 R10, P1, R10, 0x8, RZ ;  /* 0x000000080a0a7810 */ /* 0x000fe20007f3e0ff */
[----:B0-----:R-:W-:-:S03]  /*0c70*/  IMAD.WIDE R4, R12, 0x8, R4 ;  /* 0x000000080c047825 */ /* 0x001fc600078e0204 */
[----:B------:R-:W-:Y:S01]  /*0c80*/  IADD3.X R11, RZ, R11, RZ, P1, !PT ;  /* 0x0000000bff0b7210 */ /* 0x000fe20000ffe4ff */
[----:B--2---:R-:W-:-:S06]  /*0c90*/  DFMA R6, R2, R8, R6 ;  /* 0x000000080206722b */ /* 0x004fcc0000000006 */
[----:B------:R-:W-:Y:S05]  /*0ca0*/  @P0 BRA `(.L_x_24) ;  /* 0xfffffffc00d40947 */ /* 0x000fea000383ffff */
.L_x_18:
[----:B------:R-:W0:Y:S01]  /*0cb0*/  LDC.64 R2, c[0x0][0x240] ;  /* 0x00009000ff027b82 */ /* 0x000e220000000a00 */
[----:B------:R-:W-:Y:S01]  /*0cc0*/  ULDC UR4, c[0x0][0x248] ;  /* 0x0000920000047ab9 */ /* 0x000fe20000000800 */
[----:B------:R-:W-:Y:S01]  /*0cd0*/  ULDC.64 UR8, c[0x0][0x218] ;  /* 0x0000860000087ab9 */ /* 0x000fe20000000a00 */
[----:B------:R-:W-:Y:S01]  /*0ce0*/  IMAD R15, R0, UR4, R15 ;  /* 0x00000004000f7c24 */ /* 0x000fe2000f8e020f */
[----:B------:R-:W-:-:S03]  /*0cf0*/  DMUL R6, R6, UR8 ;  /* 0x0000000806067c28 */ /* 0x000fc60008000000 */
[----:B0-----:R-:W-:-:S05]  /*0d00*/  IMAD.WIDE R2, R15, 0x8, R2 ;  /* 0x000000080f027825 */ /* 0x001fca00078e0202 */
[----:B------:R-:W-:Y:S01]  /*0d10*/  STG.E.64 desc[UR6][R2.64], R6 ;  /* 0x0000000602007986 */ /* 0x000fe2000c101b06 */
[----:B------:R-:W-:Y:S05]  /*0d20*/  EXIT ;  /* 0x000000000000794d */ /* 0x000fea0003800000 */
.L_x_25:
        /* <DEDUP_REMOVED lines=13> */
.L_x_28:


//--------------------- .text._Z23InitializeMatrix_kernelPdiiiiN7cutlass8FillModeE --------------------------
	.section	.text._Z23InitializeMatrix_kernelPdiiiiN7cutlass8FillModeE,"ax",@progbits
	.align	128
        .global         _Z23InitializeMatrix_kernelPdiiiiN7cutlass8FillModeE
        .type           _Z23InitializeMatrix_kernelPdiiiiN7cutlass8FillModeE,@function
        .size           _Z23InitializeMatrix_kernelPdiiiiN7cutlass8FillModeE,(.L_x_29 - _Z23InitializeMatrix_kernelPdiiiiN7cutlass8FillModeE)
        .other          _Z23InitializeMatrix_kernelPdiiiiN7cutlass8FillModeE,@"STO_CUDA_ENTRY STV_DEFAULT"
_Z23InitializeMatrix_kernelPdiiiiN7cutlass8FillModeE:
.text._Z23InitializeMatrix_kernelPdiiiiN7cutlass8FillModeE:
[----:B------:R-:W-:Y:S01]  /*0000*/  LDC R1, c[0x0][0x28] ;  /* 0x00000a00ff017b82 */ /* 0x000fe20000000800 */
[----:B------:R-:W0:Y:S01]  /*0010*/  S2R R3, SR_CTAID.Y ;  /* 0x0000000000037919 */ /* 0x000e220000002600 */
[----:B------:R-:W-:Y:S01]  /*0020*/  ULDC UR4, c[0x0][0x0] ;  /* 0x0000000000047ab9 */ /* 0x000fe20000000800 */
[----:B------:R-:W-:Y:S01]  /*0030*/  ULDC UR5, c[0x0][0x4] ;  /* 0x0000010000057ab9 */ /* 0x000fe20000000800 */
[----:B------:R-:W0:Y:S01]  /*0040*/  S2R R2, SR_TID.Y ;  /* 0x0000000000027919 */ /* 0x000e220000002200 */
[----:B------:R-:W1:Y:S01]  /*0050*/  S2R R0, SR_CTAID.X ;  /* 0x0000000000007919 */ /* 0x000e620000002500 */
[----:B------:R-:W1:Y:S01]  /*0060*/  S2R R5, SR_TID.X ;  /* 0x0000000000057919 */ /* 0x000e620000002100 */
[----:B0-----:R-:W-:Y:S01]  /*0070*/  IMAD R3, R3, UR5, R2 ;  /* 0x0000000503037c24 */ /* 0x001fe2000f8e0202 */
[----:B------:R-:W-:-:S04]  /*0080*/  ULDC UR5, c[0x0][0x220] ;  /* 0x0000880000057ab9 */ /* 0x000fc80000000800 */
[----:B------:R-:W-:Y:S01]  /*0090*/  ISETP.GE.AND P0, PT, R3, UR5, PT ;  /* 0x0000000503007c0c */ /* 0x000fe2000bf06270 */
[----:B-1----:R-:W-:Y:S01]  /*00a0*/  IMAD R0, R0, UR4, R5 ;  /* 0x0000000400007c24 */ /* 0x002fe2000f8e0205 */
[----:B------:R-:W-:-:S04]  /*00b0*/  ULDC UR4, c[0x0][0x21c] ;  /* 0x0000870000047ab9 */ /* 0x000fc80000000800 */
[----:B------:R-:W-:-:S13]  /*00c0*/  ISETP.GE.OR P0, PT, R0, UR4, P0 ;  /* 0x0000000400007c0c */ /* 0x000fda0008706670 */
[----:B------:R-:W-:Y:S05]  /*00d0*/  @P0 EXIT ;  /* 0x000000000000094d */ /* 0x000fea0003800000 */
[----:B------:R-:W0:Y:S01]  /*00e0*/  LDC R2, c[0x0][0x228] ;  /* 0x00008a00ff027b82 */ /* 0x000e220000000800 */
[----:B------:R-:W-:Y:S02]  /*00f0*/  ISETP.LT.AND P1, PT, R0, R3, PT ;  /* 0x000000030000720c */ /* 0x000fe40003f21270 */
[----:B0-----:R-:W-:-:S13]  /*0100*/  ISETP.NE.AND P0, PT, R2, 0x1, PT ;  /* 0x000000010200780c */ /* 0x001fda0003f05270 */
[----:B------:R-:W-:Y:S05]  /*0110*/  @!P0 EXIT P1 ;  /* 0x000000000000894d */ /* 0x000fea0000800000 */
[----:B------:R-:W-:Y:S01]  /*0120*/  ISETP.NE.AND P0, PT, R2, 0x2, PT ;  /* 0x000000020200780c */ /* 0x000fe20003f05270 */
[----:B------:R-:W-:Y:S01]  /*0130*/  ULDC.64 UR4, c[0x0][0x208] ;  /* 0x0000820000047ab9 */ /* 0x000fe20000000a00 */
[----:B------:R-:W-:-:S13]  /*0140*/  ISETP.GT.AND P1, PT, R0, R3, PT ;  /* 0x000000030000720c */ /* 0x000fda0003f24270 */
[----:B------:R-:W-:Y:S05]  /*0150*/  @!P0 EXIT P1 ;  /* 0x000000000000894d */ /* 0x000fea0000800000 */
[----:B------:R-:W-:Y:S01]  /*0160*/  ULDC UR6, c[0x0][0x218] ;  /* 0x0000860000067ab9 */ /* 0x000fe20000000800 */
[----:B------:R-:W0:Y:S01]  /*0170*/  LDC.64 R4, c[0x0][0x210] ;  /* 0x00008400ff047b82 */ /* 0x000e220000000a00 */
[----:B------:R-:W-:Y:S01]  /*0180*/  IMAD R7, R3, UR6, R0 ;  /* 0x0000000603077c24 */ /* 0x000fe2000f8e0200 */
[----:B------:R-:W-:-:S03]  /*0190*/  ULDC UR6, c[0x0][0x224] ;  /* 0x0000890000067ab9 */ /* 0x000fc60000000800 */
[----:B------:R-:W-:-:S04]  /*01a0*/  VIADD R0, R7, UR6 ;  /* 0x0000000607007c36 */ /* 0x000fc80008000000 */
[----:B------:R-:W-:-:S05]  /*01b0*/  IMAD R0, R0, 0x41a7, RZ ;  /* 0x000041a700007824 */ /* 0x000fca00078e02ff */
[----:B------:R-:W-:-:S04]  /*01c0*/  SHF.R.S32.HI R3, RZ, 0x1f, R0 ;  /* 0x0000001fff037819 */ /* 0x000fc80000011400 */
[----:B------:R-:W-:-:S04]  /*01d0*/  LEA.HI R3, R3, R0, RZ, 0x4 ;  /* 0x0000000003037211 */ /* 0x000fc800078f20ff */
[----:B------:R-:W-:Y:S01]  /*01e0*/  LOP3.LUT R3, R3, 0xfffffff0, RZ, 0xc0, !PT ;  /* 0xfffffff003037812 */ /* 0x000fe200078ec0ff */
[----:B0-----:R-:W-:-:S03]  /*01f0*/  IMAD.WIDE R4, R7, 0x8, R4 ;  /* 0x0000000807047825 */ /* 0x001fc600078e0204 */
[----:B------:R-:W-:-:S06]  /*0200*/  IADD3 R3, R0, -0x8, -R3 ;  /* 0xfffffff800037810 */ /* 0x000fcc0007ffe803 */
[----:B------:R-:W0:Y:S02]  /*0210*/  I2F.F64 R2, R3 ;  /* 0x0000000300027312 */ /* 0x000e240000201c00 */
[----:B0-----:R-:W-:Y:S01]  /*0220*/  STG.E.64 desc[UR4][R4.64], R2 ;  /* 0x0000000204007986 */ /* 0x001fe2000c101b04 */
[----:B------:R-:W-:Y:S05]  /*0230*/  EXIT ;  /* 0x000000000000794d */ /* 0x000fea0003800000 */
.L_x_26:
        /* <DEDUP_REMOVED lines=12> */
.L_x_29:


//--------------------- .nv.shared._ZN7cutlass6KernelINS_4gemm6kernel13TrmmUniversalINS1_11threadblock13MmaMultistageINS1_9GemmShapeILi64ELi64ELi16EEENS_9transform11threadblock44PredicatedTileAccessIteratorTriangularMatrixINS_11MatrixShapeILi64ELi16EEEdNS_6layout8RowMajorELi1ENS8_29PitchLinearWarpRakedThreadMapINS_16PitchLinearShapeILi16ELi64EEELi128ENSG_ILi16ELi2EEELi1EEELNS_8SideModeE1ELNS_8FillModeE0ELNS_8DiagTypeE3ENS_5ArrayIdLi1ELb1EEEEENS9_25RegularTileAccessIteratorISC_dNSD_40RowMajorTensorOpMultiplicand64bCrosswiseELi1ESJ_Li8EEELNS_4arch14CacheOperation4KindE0ENSA_INSB_ILi16ELi64EEEdSE_Li0ENS8_31PitchLinearWarpStripedThreadMapINSG_ILi64ELi16EEELi128ESI_Li1EEELSK_1ELSL_2ELSM_0ESO_EENSQ_ISW_dNSD_40RowMajorTensorOpMultiplicandCongruous64bELi0ESZ_Li8EEELSV_0EdSE_NS4_9MmaPolicyINS1_4warp11MmaTensorOpINS6_ILi32ELi32ELi16EEEdSR_dS11_dSE_NS14_17MmaTensorOpPolicyINST_3MmaINS6_ILi8ELi8ELi4EEELi32EdSE_dNSD_11ColumnMajorEdSE_NST_13OpMultiplyAddEEENSB_ILi1ELi1EEEEELi1ELb0EbEENSB_ILi0ELi0EEES1G_Li1EEELi5ELNS1_23SharedMemoryClearOptionE1EbEENS_8epilogue11threadblock8EpilogueIS7_S1F_Li1ENS1L_22PredicatedTileIteratorINS1L_26OutputTileOptimalThreadMapINS1L_15OutputTileShapeILi64ELi8ELi2ELi1ELi1EEENS1P_ILi1ELi4ELi1ELi1ELi4EEELi128ELi1ELi64EEEdLb0ENSD_9NoPermuteELb1EEENS1K_4warp24FragmentIteratorTensorOpIS16_S19_dNSN_IdLi2ELb1EEESE_EENS1V_20TileIteratorTensorOpIS16_S19_dSE_EENS1L_18SharedLoadIteratorINS1S_18CompactedThreadMapEdLi8EEENS1K_6thread17LinearCombinationIdLi1EddLNS24_9ScaleType4KindE2ELNS_15FloatRoundStyleE2EdEENSB_ILi0ELi4EEELi1ELi1EEENS4_30GemmIdentityThreadblockSwizzleILi1EEELSK_1ELSL_2ELSM_0EEEEEvNT_6ParamsE --------------------------
	.section	.nv.shared._ZN7cutlass6KernelINS_4gemm6kernel13TrmmUniversalINS1_11threadblock13MmaMultistageINS1_9GemmShapeILi64ELi64ELi16EEENS_9transform11threadblock44PredicatedTileAccessIteratorTriangularMatrixINS_11MatrixShapeILi64ELi16EEEdNS_6layout8RowMajorELi1ENS8_29PitchLinearWarpRakedThreadMapINS_16PitchLinearShapeILi16ELi64EEELi128ENSG_ILi16ELi2EEELi1EEELNS_8SideModeE1ELNS_8FillModeE0ELNS_8DiagTypeE3ENS_5ArrayIdLi1ELb1EEEEENS9_25RegularTileAccessIteratorISC_dNSD_40RowMajorTensorOpMultiplicand64bCrosswiseELi1ESJ_Li8EEELNS_4arch14CacheOperation4KindE0ENSA_INSB_ILi16ELi64EEEdSE_Li0ENS8_31PitchLinearWarpStripedThreadMapINSG_ILi64ELi16EEELi128ESI_Li1EEELSK_1ELSL_2ELSM_0ESO_EENSQ_ISW_dNSD_40RowMajorTensorOpMultiplicandCongruous64bELi0ESZ_Li8EEELSV_0EdSE_NS4_9MmaPolicyINS1_4warp11MmaTensorOpINS6_ILi32ELi32ELi16EEEdSR_dS11_dSE_NS14_17MmaTensorOpPolicyINST_3MmaINS6_ILi8ELi8ELi4EEELi32EdSE_dNSD_11ColumnMajorEdSE_NST_13OpMultiplyAddEEENSB_ILi1ELi1EEEEELi1ELb0EbEENSB_ILi0ELi0EEES1G_Li1EEELi5ELNS1_23SharedMemoryClearOptionE1EbEENS_8epilogue11threadblock8EpilogueIS7_S1F_Li1ENS1L_22PredicatedTileIteratorINS1L_26OutputTileOptimalThreadMapINS1L_15OutputTileShapeILi64ELi8ELi2ELi1ELi1EEENS1P_ILi1ELi4ELi1ELi1ELi4EEELi128ELi1ELi64EEEdLb0ENSD_9NoPermuteELb1EEENS1K_4warp24FragmentIteratorTensorOpIS16_S19_dNSN_IdLi2ELb1EEESE_EENS1V_20TileIteratorTensorOpIS16_S19_dSE_EENS1L_18SharedLoadIteratorINS1S_18CompactedThreadMapEdLi8EEENS1K_6thread17LinearCombinationIdLi1EddLNS24_9ScaleType4KindE2ELNS_15FloatRoundStyleE2EdEENSB_ILi0ELi4EEELi1ELi1EEENS4_30GemmIdentityThreadblockSwizzleILi1EEELSK_1ELSL_2ELSM_0EEEEEvNT_6ParamsE,"aw",@nobits
	.sectionflags	@""
	.align	16
	.zero		1024


//--------------------- .nv.shared.reserved.0     --------------------------
	.section	.nv.shared.reserved.0,"aw",@nobits
	.weak		__nv_reservedSMEM_offset_0_alias
	.size		__nv_reservedSMEM_offset_0_alias, 0, 0
	.other		__nv_reservedSMEM_offset_0_alias,@"STO_CUDA_RESERVED_SHARED STV_DEFAULT"
__nv_reservedSMEM_offset_0_alias:
	.zero		0


//--------------------- .nv.global                --------------------------
	.section	.nv.global,"aw",@nobits
.nv.global:
	.type		_ZN34_INTERNAL_99b8f692_4_k_cu_31ca97164cute1_E,@object
	.size		_ZN34_INTERNAL_99b8f692_4_k_cu_31ca97164cute1_E,(_ZN34_INTERNAL_99b8f692_4_k_cu_31ca97164cuda3std3__45__cpo6cbeginE - _ZN34_INTERNAL_99b8f692_4_k_cu_31ca97164cute1_E)
_ZN34_INTERNAL_99b8f692_4_k_cu_31ca97164cute1_E:
	.zero		1
	.type		_ZN34_INTERNAL_99b8f692_4_k_cu_31ca97164cuda3std3__45__cpo6cbeginE,@object
	.size		_ZN34_INTERNAL_99b8f692_4_k_cu_31ca97164cuda3std3__45__cpo6cbeginE,(_ZN34_INTERNAL_99b8f692_4_k_cu_31ca97164cuda3std3__48in_placeE - _ZN34_INTERNAL_99b8f692_4_k_cu_31ca97164cuda3std3__45__cpo6cbeginE)
_ZN34_INTERNAL_99b8f692_4_k_cu_31ca97164cuda3std3__45__cpo6cbeginE:
	.zero		1
	.type		_ZN34_INTERNAL_99b8f692_4_k_cu_31ca97164cuda3std3__48in_placeE,@object
	.size		_ZN34_INTERNAL_99b8f692_4_k_cu_31ca97164cuda3std3__48in_placeE,(_ZN34_INTERNAL_99b8f692_4_k_cu_31ca97164cuda3std6ranges3__45__cpo9iter_moveE - _ZN34_INTERNAL_99b8f692_4_k_cu_31ca97164cuda3std3__48in_placeE)
_ZN34_INTERNAL_99b8f692_4_k_cu_31ca97164cuda3std3__48in_placeE:
	.zero		1
	.type		_ZN34_INTERNAL_99b8f692_4_k_cu_31ca97164cuda3std6ranges3__45__cpo9iter_moveE,@object
	.size		_ZN34_INTERNAL_99b8f692_4_k_cu_31ca97164cuda3std6ranges3__45__cpo9iter_moveE,(_ZN34_INTERNAL_99b8f692_4_k_cu_31ca97164cuda3std3__45__cpo5beginE - _ZN34_INTERNAL_99b8f692_4_k_cu_31ca97164cuda3std6ranges3__45__cpo9iter_moveE)
_ZN34_INTERNAL_99b8f692_4_k_cu_31ca97164cuda3std6ranges3__45__cpo9iter_moveE:
	.zero		1
	.type		_ZN34_INTERNAL_99b8f692_4_k_cu_31ca97164cuda3std3__45__cpo5beginE,@object
	.size		_ZN34_INTERNAL_99b8f692_4_k_cu_31ca97164cuda3std3__45__cpo5beginE,(_ZN34_INTERNAL_99b8f692_4_k_cu_31ca97164cuda3std3__436_GLOBAL__N__99b8f692_4_k_cu_31ca97166ignoreE - _ZN34_INTERNAL_99b8f692_4_k_cu_31ca97164cuda3std3__45__cpo5beginE)
_ZN34_INTERNAL_99b8f692_4_k_cu_31ca97164cuda3std3__45__cpo5beginE:
	.zero		1
	.type		_ZN34_INTERNAL_99b8f692_4_k_cu_31ca97164cuda3std3__436_GLOBAL__N__99b8f692_4_k_cu_31ca97166ignoreE,@object
	.size		_ZN34_INTERNAL_99b8f692_4_k_cu_31ca97164cuda3std3__436_GLOBAL__N__99b8f692_4_k_cu_31ca97166ignoreE,(_ZN34_INTERNAL_99b8f692_4_k_cu_31ca97164cute7productE - _ZN34_INTERNAL_99b8f692_4_k_cu_31ca97164cuda3std3__436_GLOBAL__N__99b8f692_4_k_cu_31ca97166ignoreE)
_ZN34_INTERNAL_99b8f692_4_k_cu_31ca97164cuda3std3__436_GLOBAL__N__99b8f692_4_k_cu_31ca97166ignoreE:
	.zero		1
	.type		_ZN34_INTERNAL_99b8f692_4_k_cu_31ca97164cute7productE,@object
	.size		_ZN34_INTERNAL_99b8f692_4_k_cu_31ca97164cute7productE,(_ZN34_INTERNAL_99b8f692_4_k_cu_31ca97164cuda3std3__45__cpo3endE - _ZN34_INTERNAL_99b8f692_4_k_cu_31ca97164cute7productE)
_ZN34_INTERNAL_99b8f692_4_k_cu_31ca97164cute7productE:
	.zero		1
	.type		_ZN34_INTERNAL_99b8f692_4_k_cu_31ca97164cuda3std3__45__cpo3endE,@object
	.size		_ZN34_INTERNAL_99b8f692_4_k_cu_31ca97164cuda3std3__45__cpo3endE,(_ZN34_INTERNAL_99b8f692_4_k_cu_31ca97164cuda3std3__419piecewise_constructE - _ZN34_INTERNAL_99b8f692_4_k_cu_31ca97164cuda3std3__45__cpo3endE)
_ZN34_INTERNAL_99b8f692_4_k_cu_31ca97164cuda3std3__45__cpo3endE:
	.zero		1
	.type		_ZN34_INTERNAL_99b8f692_4_k_cu_31ca97164cuda3std3__419piecewise_constructE,@object
	.size		_ZN34_INTERNAL_99b8f692_4_k_cu_31ca97164cuda3std3__419piecewise_constructE,(_ZN34_INTERNAL_99b8f692_4_k_cu_31ca97164cuda3std3__45__cpo4cendE - _ZN34_INTERNAL_99b8f692_4_k_cu_31ca97164cuda3std3__419piecewise_constructE)
_ZN34_INTERNAL_99b8f692_4_k_cu_31ca97164cuda3std3__419piecewise_constructE:
	.zero		1
	.type		_ZN34_INTERNAL_99b8f692_4_k_cu_31ca97164cuda3std3__45__cpo4cendE,@object
	.size		_ZN34_INTERNAL_99b8f692_4_k_cu_31ca97164cuda3std3__45__cpo4cendE,(_ZN34_INTERNAL_99b8f692_4_k_cu_31ca97164cuda3std6ranges3__45__cpo4swapE - _ZN34_INTERNAL_99b8f692_4_k_cu_31ca97164cuda3std3__45__cpo4cendE)
_ZN34_INTERNAL_99b8f692_4_k_cu_31ca97164cuda3std3__45__cpo4cendE:
	.zero		1
	.type		_ZN34_INTERNAL_99b8f692_4_k_cu_31ca97164cuda3std6ranges3__45__cpo4swapE,@object
	.size		_ZN34_INTERNAL_99b8f692_4_k_cu_31ca97164cuda3std6ranges3__45__cpo4swapE,(.L_7 - _ZN34_INTERNAL_99b8f692_4_k_cu_31ca97164cuda3std6ranges3__45__cpo4swapE)
_ZN34_INTERNAL_99b8f692_4_k_cu_31ca97164cuda3std6ranges3__45__cpo4swapE:
	.zero		1
.L_7:


//--------------------- .nv.shared._Z20ReferenceTrmm_kerneliidPKdiS0_iPdi --------------------------
	.section	.nv.shared._Z20ReferenceTrmm_kerneliidPKdiS0_iPdi,"aw",@nobits
	.sectionflags	@""
	.align	16
	.zero		1024


//--------------------- .nv.shared._Z23InitializeMatrix_kernelPdiiiiN7cutlass8FillModeE --------------------------
	.section	.nv.shared._Z23InitializeMatrix_kernelPdiiiiN7cutlass8FillModeE,"aw",@nobits
	.sectionflags	@""
	.align	16
	.zero		1024


//--------------------- .nv.constant0._ZN7cutlass6KernelINS_4gemm6kernel13TrmmUniversalINS1_11threadblock13MmaMultistageINS1_9GemmShapeILi64ELi64ELi16EEENS_9transform11threadblock44PredicatedTileAccessIteratorTriangularMatrixINS_11MatrixShapeILi64ELi16EEEdNS_6layout8RowMajorELi1ENS8_29PitchLinearWarpRakedThreadMapINS_16PitchLinearShapeILi16ELi64EEELi128ENSG_ILi16ELi2EEELi1EEELNS_8SideModeE1ELNS_8FillModeE0ELNS_8DiagTypeE3ENS_5ArrayIdLi1ELb1EEEEENS9_25RegularTileAccessIteratorISC_dNSD_40RowMajorTensorOpMultiplicand64bCrosswiseELi1ESJ_Li8EEELNS_4arch14CacheOperation4KindE0ENSA_INSB_ILi16ELi64EEEdSE_Li0ENS8_31PitchLinearWarpStripedThreadMapINSG_ILi64ELi16EEELi128ESI_Li1EEELSK_1ELSL_2ELSM_0ESO_EENSQ_ISW_dNSD_40RowMajorTensorOpMultiplicandCongruous64bELi0ESZ_Li8EEELSV_0EdSE_NS4_9MmaPolicyINS1_4warp11MmaTensorOpINS6_ILi32ELi32ELi16EEEdSR_dS11_dSE_NS14_17MmaTensorOpPolicyINST_3MmaINS6_ILi8ELi8ELi4EEELi32EdSE_dNSD_11ColumnMajorEdSE_NST_13OpMultiplyAddEEENSB_ILi1ELi1EEEEELi1ELb0EbEENSB_ILi0ELi0EEES1G_Li1EEELi5ELNS1_23SharedMemoryClearOptionE1EbEENS_8epilogue11threadblock8EpilogueIS7_S1F_Li1ENS1L_22PredicatedTileIteratorINS1L_26OutputTileOptimalThreadMapINS1L_15OutputTileShapeILi64ELi8ELi2ELi1ELi1EEENS1P_ILi1ELi4ELi1ELi1ELi4EEELi128ELi1ELi64EEEdLb0ENSD_9NoPermuteELb1EEENS1K_4warp24FragmentIteratorTensorOpIS16_S19_dNSN_IdLi2ELb1EEESE_EENS1V_20TileIteratorTensorOpIS16_S19_dSE_EENS1L_18SharedLoadIteratorINS1S_18CompactedThreadMapEdLi8EEENS1K_6thread17LinearCombinationIdLi1EddLNS24_9ScaleType4KindE2ELNS_15FloatRoundStyleE2EdEENSB_ILi0ELi4EEELi1ELi1EEENS4_30GemmIdentityThreadblockSwizzleILi1EEELSK_1ELSL_2ELSM_0EEEEEvNT_6ParamsE --------------------------
	.section	.nv.constant0._ZN7cutlass6KernelINS_4gemm6kernel13TrmmUniversalINS1_11threadblock13MmaMultistageINS1_9GemmShapeILi64ELi64ELi16EEENS_9transform11threadblock44PredicatedTileAccessIteratorTriangularMatrixINS_11MatrixShapeILi64ELi16EEEdNS_6layout8RowMajorELi1ENS8_29PitchLinearWarpRakedThreadMapINS_16PitchLinearShapeILi16ELi64EEELi128ENSG_ILi16ELi2EEELi1EEELNS_8SideModeE1ELNS_8FillModeE0ELNS_8DiagTypeE3ENS_5ArrayIdLi1ELb1EEEEENS9_25RegularTileAccessIteratorISC_dNSD_40RowMajorTensorOpMultiplicand64bCrosswiseELi1ESJ_Li8EEELNS_4arch14CacheOperation4KindE0ENSA_INSB_ILi16ELi64EEEdSE_Li0ENS8_31PitchLinearWarpStripedThreadMapINSG_ILi64ELi16EEELi128ESI_Li1EEELSK_1ELSL_2ELSM_0ESO_EENSQ_ISW_dNSD_40RowMajorTensorOpMultiplicandCongruous64bELi0ESZ_Li8EEELSV_0EdSE_NS4_9MmaPolicyINS1_4warp11MmaTensorOpINS6_ILi32ELi32ELi16EEEdSR_dS11_dSE_NS14_17MmaTensorOpPolicyINST_3MmaINS6_ILi8ELi8ELi4EEELi32EdSE_dNSD_11ColumnMajorEdSE_NST_13OpMultiplyAddEEENSB_ILi1ELi1EEEEELi1ELb0EbEENSB_ILi0ELi0EEES1G_Li1EEELi5ELNS1_23SharedMemoryClearOptionE1EbEENS_8epilogue11threadblock8EpilogueIS7_S1F_Li1ENS1L_22PredicatedTileIteratorINS1L_26OutputTileOptimalThreadMapINS1L_15OutputTileShapeILi64ELi8ELi2ELi1ELi1EEENS1P_ILi1ELi4ELi1ELi1ELi4EEELi128ELi1ELi64EEEdLb0ENSD_9NoPermuteELb1EEENS1K_4warp24FragmentIteratorTensorOpIS16_S19_dNSN_IdLi2ELb1EEESE_EENS1V_20TileIteratorTensorOpIS16_S19_dSE_EENS1L_18SharedLoadIteratorINS1S_18CompactedThreadMapEdLi8EEENS1K_6thread17LinearCombinationIdLi1EddLNS24_9ScaleType4KindE2ELNS_15FloatRoundStyleE2EdEENSB_ILi0ELi4EEELi1ELi1EEENS4_30GemmIdentityThreadblockSwizzleILi1EEELSK_1ELSL_2ELSM_0EEEEEvNT_6ParamsE,"a",@progbits
	.sectionflags	@""
	.align	4
.nv.constant0._ZN7cutlass6KernelINS_4gemm6kernel13TrmmUniversalINS1_11threadblock13MmaMultistageINS1_9GemmShapeILi64ELi64ELi16EEENS_9transform11threadblock44PredicatedTileAccessIteratorTriangularMatrixINS_11MatrixShapeILi64ELi16EEEdNS_6layout8RowMajorELi1ENS8_29PitchLinearWarpRakedThreadMapINS_16PitchLinearShapeILi16ELi64EEELi128ENSG_ILi16ELi2EEELi1EEELNS_8SideModeE1ELNS_8FillModeE0ELNS_8DiagTypeE3ENS_5ArrayIdLi1ELb1EEEEENS9_25RegularTileAccessIteratorISC_dNSD_40RowMajorTensorOpMultiplicand64bCrosswiseELi1ESJ_Li8EEELNS_4arch14CacheOperation4KindE0ENSA_INSB_ILi16ELi64EEEdSE_Li0ENS8_31PitchLinearWarpStripedThreadMapINSG_ILi64ELi16EEELi128ESI_Li1EEELSK_1ELSL_2ELSM_0ESO_EENSQ_ISW_dNSD_40RowMajorTensorOpMultiplicandCongruous64bELi0ESZ_Li8EEELSV_0EdSE_NS4_9MmaPolicyINS1_4warp11MmaTensorOpINS6_ILi32ELi32ELi16EEEdSR_dS11_dSE_NS14_17MmaTensorOpPolicyINST_3MmaINS6_ILi8ELi8ELi4EEELi32EdSE_dNSD_11ColumnMajorEdSE_NST_13OpMultiplyAddEEENSB_ILi1ELi1EEEEELi1ELb0EbEENSB_ILi0ELi0EEES1G_Li1EEELi5ELNS1_23SharedMemoryClearOptionE1EbEENS_8epilogue11threadblock8EpilogueIS7_S1F_Li1ENS1L_22PredicatedTileIteratorINS1L_26OutputTileOptimalThreadMapINS1L_15OutputTileShapeILi64ELi8ELi2ELi1ELi1EEENS1P_ILi1ELi4ELi1ELi1ELi4EEELi128ELi1ELi64EEEdLb0ENSD_9NoPermuteELb1EEENS1K_4warp24FragmentIteratorTensorOpIS16_S19_dNSN_IdLi2ELb1EEESE_EENS1V_20TileIteratorTensorOpIS16_S19_dSE_EENS1L_18SharedLoadIteratorINS1S_18CompactedThreadMapEdLi8EEENS1K_6thread17LinearCombinationIdLi1EddLNS24_9ScaleType4KindE2ELNS_15FloatRoundStyleE2EdEENSB_ILi0ELi4EEELi1ELi1EEENS4_30GemmIdentityThreadblockSwizzleILi1EEELSK_1ELSL_2ELSM_0EEEEEvNT_6ParamsE:
	.zero		824


//--------------------- .nv.constant0._Z20ReferenceTrmm_kerneliidPKdiS0_iPdi --------------------------
	.section	.nv.constant0._Z20ReferenceTrmm_kerneliidPKdiS0_iPdi,"a",@progbits
	.sectionflags	@""
	.align	4
.nv.constant0._Z20ReferenceTrmm_kerneliidPKdiS0_iPdi:
	.zero		588


//--------------------- .nv.constant0._Z23InitializeMatrix_kernelPdiiiiN7cutlass8FillModeE --------------------------
	.section	.nv.constant0._Z23InitializeMatrix_kernelPdiiiiN7cutlass8FillModeE,"a",@progbits
	.sectionflags	@""
	.align	4
.nv.constant0._Z23InitializeMatrix_kernelPdiiiiN7cutlass8FillModeE:
	.zero		556


//--------------------- SYMBOLS --------------------------

	.type		.nv.reservedSmem.offset0,@object
	.size		.nv.reservedSmem.offset0,0x4
